//
// Generated by NVIDIA NVVM Compiler
//
// Compiler Build ID: CL-36424714
// Cuda compilation tools, release 13.0, V13.0.88
// Based on NVVM 20.0.0
//

.version 9.0
.target sm_100
.address_size 64

	// .globl	fused_micro_operators
// _ZZ14blockReduceSumfE6shared has been demoted
// _ZZ21fused_micro_operatorsE14shared_output1 has been demoted

.visible .entry fused_micro_operators(
	.param .u64 .ptr .align 1 fused_micro_operators_param_0,
	.param .u64 .ptr .align 1 fused_micro_operators_param_1,
	.param .u64 .ptr .align 1 fused_micro_operators_param_2,
	.param .u64 .ptr .align 1 fused_micro_operators_param_3,
	.param .u64 .ptr .align 1 fused_micro_operators_param_4,
	.param .u64 .ptr .align 1 fused_micro_operators_param_5
)
.maxntid 256
{
	.reg .pred 	%p<283>;
	.reg .b32 	%r<413>;
	.reg .b32 	%f<1682>;
	.reg .b64 	%rd<32>;
	// demoted variable
	.shared .align 4 .b8 _ZZ14blockReduceSumfE6shared[128];
	// demoted variable
	.shared .align 4 .b8 _ZZ21fused_micro_operatorsE14shared_output1[80];
	ld.param.u64 	%rd12, [fused_micro_operators_param_0];
	ld.param.u64 	%rd8, [fused_micro_operators_param_1];
	ld.param.u64 	%rd13, [fused_micro_operators_param_2];
	cvta.to.global.u64 	%rd14, %rd12;
	cvta.to.global.u64 	%rd1, %rd13;
	mov.u32 	%r1, %ntid.x;
	mov.u32 	%r2, %tid.x;
	mul.wide.u32 	%rd15, %r2, 4;
	add.s64 	%rd2, %rd14, %rd15;
	ld.global.f32 	%f185, [%rd2];
	add.f32 	%f186, %f185, 0f00000000;
	ld.global.f32 	%f187, [%rd2+1920];
	add.f32 	%f188, %f187, %f186;
	ld.global.f32 	%f189, [%rd2+3840];
	add.f32 	%f190, %f189, %f188;
	ld.global.f32 	%f191, [%rd2+5760];
	add.f32 	%f192, %f191, %f190;
	ld.global.f32 	%f193, [%rd2+7680];
	add.f32 	%f194, %f193, %f192;
	ld.global.f32 	%f195, [%rd2+9600];
	add.f32 	%f196, %f195, %f194;
	ld.global.f32 	%f197, [%rd2+11520];
	add.f32 	%f198, %f197, %f196;
	ld.global.f32 	%f199, [%rd2+13440];
	add.f32 	%f200, %f199, %f198;
	ld.global.f32 	%f201, [%rd2+15360];
	add.f32 	%f202, %f201, %f200;
	ld.global.f32 	%f203, [%rd2+17280];
	add.f32 	%f204, %f203, %f202;
	ld.global.f32 	%f205, [%rd2+19200];
	add.f32 	%f206, %f205, %f204;
	ld.global.f32 	%f207, [%rd2+21120];
	add.f32 	%f208, %f207, %f206;
	ld.global.f32 	%f209, [%rd2+23040];
	add.f32 	%f210, %f209, %f208;
	ld.global.f32 	%f211, [%rd2+24960];
	add.f32 	%f212, %f211, %f210;
	ld.global.f32 	%f213, [%rd2+26880];
	add.f32 	%f214, %f213, %f212;
	ld.global.f32 	%f215, [%rd2+28800];
	add.f32 	%f216, %f215, %f214;
	ld.global.f32 	%f217, [%rd2+30720];
	add.f32 	%f218, %f217, %f216;
	ld.global.f32 	%f219, [%rd2+32640];
	add.f32 	%f220, %f219, %f218;
	ld.global.f32 	%f221, [%rd2+34560];
	add.f32 	%f222, %f221, %f220;
	ld.global.f32 	%f223, [%rd2+36480];
	add.f32 	%f224, %f223, %f222;
	ld.global.f32 	%f225, [%rd2+38400];
	add.f32 	%f226, %f225, %f224;
	ld.global.f32 	%f227, [%rd2+40320];
	add.f32 	%f228, %f227, %f226;
	ld.global.f32 	%f229, [%rd2+42240];
	add.f32 	%f230, %f229, %f228;
	ld.global.f32 	%f231, [%rd2+44160];
	add.f32 	%f232, %f231, %f230;
	ld.global.f32 	%f233, [%rd2+46080];
	add.f32 	%f234, %f233, %f232;
	ld.global.f32 	%f235, [%rd2+48000];
	add.f32 	%f236, %f235, %f234;
	ld.global.f32 	%f237, [%rd2+49920];
	add.f32 	%f238, %f237, %f236;
	ld.global.f32 	%f239, [%rd2+51840];
	add.f32 	%f240, %f239, %f238;
	ld.global.f32 	%f241, [%rd2+53760];
	add.f32 	%f242, %f241, %f240;
	ld.global.f32 	%f243, [%rd2+55680];
	add.f32 	%f244, %f243, %f242;
	ld.global.f32 	%f245, [%rd2+57600];
	add.f32 	%f246, %f245, %f244;
	ld.global.f32 	%f247, [%rd2+59520];
	add.f32 	%f248, %f247, %f246;
	ld.global.f32 	%f249, [%rd2+61440];
	add.f32 	%f250, %f249, %f248;
	ld.global.f32 	%f251, [%rd2+63360];
	add.f32 	%f252, %f251, %f250;
	ld.global.f32 	%f253, [%rd2+65280];
	add.f32 	%f254, %f253, %f252;
	ld.global.f32 	%f255, [%rd2+67200];
	add.f32 	%f256, %f255, %f254;
	ld.global.f32 	%f257, [%rd2+69120];
	add.f32 	%f258, %f257, %f256;
	ld.global.f32 	%f259, [%rd2+71040];
	add.f32 	%f260, %f259, %f258;
	ld.global.f32 	%f261, [%rd2+72960];
	add.f32 	%f262, %f261, %f260;
	ld.global.f32 	%f263, [%rd2+74880];
	add.f32 	%f264, %f263, %f262;
	ld.global.f32 	%f265, [%rd2+76800];
	add.f32 	%f266, %f265, %f264;
	ld.global.f32 	%f267, [%rd2+78720];
	add.f32 	%f268, %f267, %f266;
	ld.global.f32 	%f269, [%rd2+80640];
	add.f32 	%f270, %f269, %f268;
	ld.global.f32 	%f271, [%rd2+82560];
	add.f32 	%f272, %f271, %f270;
	ld.global.f32 	%f273, [%rd2+84480];
	add.f32 	%f274, %f273, %f272;
	ld.global.f32 	%f275, [%rd2+86400];
	add.f32 	%f276, %f275, %f274;
	ld.global.f32 	%f277, [%rd2+88320];
	add.f32 	%f278, %f277, %f276;
	ld.global.f32 	%f279, [%rd2+90240];
	add.f32 	%f280, %f279, %f278;
	ld.global.f32 	%f281, [%rd2+92160];
	add.f32 	%f282, %f281, %f280;
	ld.global.f32 	%f283, [%rd2+94080];
	add.f32 	%f284, %f283, %f282;
	ld.global.f32 	%f285, [%rd2+96000];
	add.f32 	%f286, %f285, %f284;
	ld.global.f32 	%f287, [%rd2+97920];
	add.f32 	%f288, %f287, %f286;
	ld.global.f32 	%f289, [%rd2+99840];
	add.f32 	%f290, %f289, %f288;
	ld.global.f32 	%f291, [%rd2+101760];
	add.f32 	%f292, %f291, %f290;
	ld.global.f32 	%f293, [%rd2+103680];
	add.f32 	%f294, %f293, %f292;
	ld.global.f32 	%f295, [%rd2+105600];
	add.f32 	%f296, %f295, %f294;
	ld.global.f32 	%f297, [%rd2+107520];
	add.f32 	%f298, %f297, %f296;
	ld.global.f32 	%f299, [%rd2+109440];
	add.f32 	%f300, %f299, %f298;
	ld.global.f32 	%f301, [%rd2+111360];
	add.f32 	%f302, %f301, %f300;
	ld.global.f32 	%f303, [%rd2+113280];
	add.f32 	%f304, %f303, %f302;
	ld.global.f32 	%f305, [%rd2+115200];
	add.f32 	%f306, %f305, %f304;
	ld.global.f32 	%f307, [%rd2+117120];
	add.f32 	%f308, %f307, %f306;
	ld.global.f32 	%f309, [%rd2+119040];
	add.f32 	%f310, %f309, %f308;
	ld.global.f32 	%f311, [%rd2+120960];
	add.f32 	%f312, %f311, %f310;
	ld.global.f32 	%f313, [%rd2+122880];
	add.f32 	%f314, %f313, %f312;
	ld.global.f32 	%f315, [%rd2+124800];
	add.f32 	%f316, %f315, %f314;
	ld.global.f32 	%f317, [%rd2+126720];
	add.f32 	%f318, %f317, %f316;
	ld.global.f32 	%f319, [%rd2+128640];
	add.f32 	%f320, %f319, %f318;
	ld.global.f32 	%f321, [%rd2+130560];
	add.f32 	%f322, %f321, %f320;
	ld.global.f32 	%f323, [%rd2+132480];
	add.f32 	%f324, %f323, %f322;
	ld.global.f32 	%f325, [%rd2+134400];
	add.f32 	%f326, %f325, %f324;
	ld.global.f32 	%f327, [%rd2+136320];
	add.f32 	%f328, %f327, %f326;
	ld.global.f32 	%f329, [%rd2+138240];
	add.f32 	%f330, %f329, %f328;
	ld.global.f32 	%f331, [%rd2+140160];
	add.f32 	%f332, %f331, %f330;
	ld.global.f32 	%f333, [%rd2+142080];
	add.f32 	%f334, %f333, %f332;
	ld.global.f32 	%f335, [%rd2+144000];
	add.f32 	%f336, %f335, %f334;
	ld.global.f32 	%f337, [%rd2+145920];
	add.f32 	%f338, %f337, %f336;
	ld.global.f32 	%f339, [%rd2+147840];
	add.f32 	%f340, %f339, %f338;
	ld.global.f32 	%f341, [%rd2+149760];
	add.f32 	%f342, %f341, %f340;
	ld.global.f32 	%f343, [%rd2+151680];
	add.f32 	%f344, %f343, %f342;
	ld.global.f32 	%f345, [%rd2+153600];
	add.f32 	%f346, %f345, %f344;
	ld.global.f32 	%f347, [%rd2+155520];
	add.f32 	%f348, %f347, %f346;
	ld.global.f32 	%f349, [%rd2+157440];
	add.f32 	%f350, %f349, %f348;
	ld.global.f32 	%f351, [%rd2+159360];
	add.f32 	%f352, %f351, %f350;
	ld.global.f32 	%f353, [%rd2+161280];
	add.f32 	%f354, %f353, %f352;
	ld.global.f32 	%f355, [%rd2+163200];
	add.f32 	%f356, %f355, %f354;
	ld.global.f32 	%f357, [%rd2+165120];
	add.f32 	%f358, %f357, %f356;
	ld.global.f32 	%f359, [%rd2+167040];
	add.f32 	%f360, %f359, %f358;
	ld.global.f32 	%f361, [%rd2+168960];
	add.f32 	%f362, %f361, %f360;
	ld.global.f32 	%f363, [%rd2+170880];
	add.f32 	%f364, %f363, %f362;
	ld.global.f32 	%f365, [%rd2+172800];
	add.f32 	%f366, %f365, %f364;
	ld.global.f32 	%f367, [%rd2+174720];
	add.f32 	%f368, %f367, %f366;
	ld.global.f32 	%f369, [%rd2+176640];
	add.f32 	%f370, %f369, %f368;
	ld.global.f32 	%f371, [%rd2+178560];
	add.f32 	%f372, %f371, %f370;
	ld.global.f32 	%f373, [%rd2+180480];
	add.f32 	%f374, %f373, %f372;
	ld.global.f32 	%f375, [%rd2+182400];
	add.f32 	%f376, %f375, %f374;
	ld.global.f32 	%f377, [%rd2+184320];
	add.f32 	%f378, %f377, %f376;
	ld.global.f32 	%f379, [%rd2+186240];
	add.f32 	%f380, %f379, %f378;
	ld.global.f32 	%f381, [%rd2+188160];
	add.f32 	%f382, %f381, %f380;
	ld.global.f32 	%f383, [%rd2+190080];
	add.f32 	%f384, %f383, %f382;
	ld.global.f32 	%f385, [%rd2+192000];
	add.f32 	%f386, %f385, %f384;
	ld.global.f32 	%f387, [%rd2+193920];
	add.f32 	%f388, %f387, %f386;
	ld.global.f32 	%f389, [%rd2+195840];
	add.f32 	%f390, %f389, %f388;
	ld.global.f32 	%f391, [%rd2+197760];
	add.f32 	%f392, %f391, %f390;
	ld.global.f32 	%f393, [%rd2+199680];
	add.f32 	%f394, %f393, %f392;
	ld.global.f32 	%f395, [%rd2+201600];
	add.f32 	%f396, %f395, %f394;
	ld.global.f32 	%f397, [%rd2+203520];
	add.f32 	%f398, %f397, %f396;
	ld.global.f32 	%f399, [%rd2+205440];
	add.f32 	%f400, %f399, %f398;
	ld.global.f32 	%f401, [%rd2+207360];
	add.f32 	%f402, %f401, %f400;
	ld.global.f32 	%f403, [%rd2+209280];
	add.f32 	%f404, %f403, %f402;
	ld.global.f32 	%f405, [%rd2+211200];
	add.f32 	%f406, %f405, %f404;
	ld.global.f32 	%f407, [%rd2+213120];
	add.f32 	%f408, %f407, %f406;
	ld.global.f32 	%f409, [%rd2+215040];
	add.f32 	%f410, %f409, %f408;
	ld.global.f32 	%f411, [%rd2+216960];
	add.f32 	%f412, %f411, %f410;
	ld.global.f32 	%f413, [%rd2+218880];
	add.f32 	%f414, %f413, %f412;
	ld.global.f32 	%f415, [%rd2+220800];
	add.f32 	%f416, %f415, %f414;
	ld.global.f32 	%f417, [%rd2+222720];
	add.f32 	%f418, %f417, %f416;
	ld.global.f32 	%f419, [%rd2+224640];
	add.f32 	%f420, %f419, %f418;
	ld.global.f32 	%f421, [%rd2+226560];
	add.f32 	%f422, %f421, %f420;
	ld.global.f32 	%f423, [%rd2+228480];
	add.f32 	%f424, %f423, %f422;
	ld.global.f32 	%f425, [%rd2+230400];
	add.f32 	%f426, %f425, %f424;
	ld.global.f32 	%f427, [%rd2+232320];
	add.f32 	%f428, %f427, %f426;
	ld.global.f32 	%f429, [%rd2+234240];
	add.f32 	%f430, %f429, %f428;
	ld.global.f32 	%f431, [%rd2+236160];
	add.f32 	%f432, %f431, %f430;
	ld.global.f32 	%f433, [%rd2+238080];
	add.f32 	%f434, %f433, %f432;
	ld.global.f32 	%f435, [%rd2+240000];
	add.f32 	%f436, %f435, %f434;
	ld.global.f32 	%f437, [%rd2+241920];
	add.f32 	%f438, %f437, %f436;
	ld.global.f32 	%f439, [%rd2+243840];
	add.f32 	%f440, %f439, %f438;
	ld.global.f32 	%f441, [%rd2+245760];
	add.f32 	%f442, %f441, %f440;
	ld.global.f32 	%f443, [%rd2+247680];
	add.f32 	%f444, %f443, %f442;
	ld.global.f32 	%f445, [%rd2+249600];
	add.f32 	%f446, %f445, %f444;
	ld.global.f32 	%f447, [%rd2+251520];
	add.f32 	%f448, %f447, %f446;
	ld.global.f32 	%f449, [%rd2+253440];
	add.f32 	%f450, %f449, %f448;
	ld.global.f32 	%f451, [%rd2+255360];
	add.f32 	%f452, %f451, %f450;
	ld.global.f32 	%f453, [%rd2+257280];
	add.f32 	%f454, %f453, %f452;
	ld.global.f32 	%f455, [%rd2+259200];
	add.f32 	%f456, %f455, %f454;
	ld.global.f32 	%f457, [%rd2+261120];
	add.f32 	%f458, %f457, %f456;
	ld.global.f32 	%f459, [%rd2+263040];
	add.f32 	%f460, %f459, %f458;
	ld.global.f32 	%f461, [%rd2+264960];
	add.f32 	%f462, %f461, %f460;
	ld.global.f32 	%f463, [%rd2+266880];
	add.f32 	%f464, %f463, %f462;
	ld.global.f32 	%f465, [%rd2+268800];
	add.f32 	%f466, %f465, %f464;
	ld.global.f32 	%f467, [%rd2+270720];
	add.f32 	%f468, %f467, %f466;
	ld.global.f32 	%f469, [%rd2+272640];
	add.f32 	%f470, %f469, %f468;
	ld.global.f32 	%f471, [%rd2+274560];
	add.f32 	%f472, %f471, %f470;
	ld.global.f32 	%f473, [%rd2+276480];
	add.f32 	%f474, %f473, %f472;
	ld.global.f32 	%f475, [%rd2+278400];
	add.f32 	%f476, %f475, %f474;
	ld.global.f32 	%f477, [%rd2+280320];
	add.f32 	%f478, %f477, %f476;
	ld.global.f32 	%f479, [%rd2+282240];
	add.f32 	%f480, %f479, %f478;
	ld.global.f32 	%f481, [%rd2+284160];
	add.f32 	%f482, %f481, %f480;
	ld.global.f32 	%f483, [%rd2+286080];
	add.f32 	%f484, %f483, %f482;
	ld.global.f32 	%f485, [%rd2+288000];
	add.f32 	%f486, %f485, %f484;
	ld.global.f32 	%f487, [%rd2+289920];
	add.f32 	%f488, %f487, %f486;
	ld.global.f32 	%f489, [%rd2+291840];
	add.f32 	%f490, %f489, %f488;
	ld.global.f32 	%f491, [%rd2+293760];
	add.f32 	%f492, %f491, %f490;
	ld.global.f32 	%f493, [%rd2+295680];
	add.f32 	%f494, %f493, %f492;
	ld.global.f32 	%f495, [%rd2+297600];
	add.f32 	%f496, %f495, %f494;
	ld.global.f32 	%f497, [%rd2+299520];
	add.f32 	%f498, %f497, %f496;
	ld.global.f32 	%f499, [%rd2+301440];
	add.f32 	%f500, %f499, %f498;
	ld.global.f32 	%f501, [%rd2+303360];
	add.f32 	%f502, %f501, %f500;
	ld.global.f32 	%f503, [%rd2+305280];
	add.f32 	%f504, %f503, %f502;
	ld.global.f32 	%f505, [%rd2+307200];
	add.f32 	%f506, %f505, %f504;
	ld.global.f32 	%f507, [%rd2+309120];
	add.f32 	%f508, %f507, %f506;
	ld.global.f32 	%f509, [%rd2+311040];
	add.f32 	%f510, %f509, %f508;
	ld.global.f32 	%f511, [%rd2+312960];
	add.f32 	%f512, %f511, %f510;
	ld.global.f32 	%f513, [%rd2+314880];
	add.f32 	%f514, %f513, %f512;
	ld.global.f32 	%f515, [%rd2+316800];
	add.f32 	%f516, %f515, %f514;
	ld.global.f32 	%f517, [%rd2+318720];
	add.f32 	%f518, %f517, %f516;
	ld.global.f32 	%f519, [%rd2+320640];
	add.f32 	%f520, %f519, %f518;
	ld.global.f32 	%f521, [%rd2+322560];
	add.f32 	%f522, %f521, %f520;
	ld.global.f32 	%f523, [%rd2+324480];
	add.f32 	%f524, %f523, %f522;
	ld.global.f32 	%f525, [%rd2+326400];
	add.f32 	%f526, %f525, %f524;
	ld.global.f32 	%f527, [%rd2+328320];
	add.f32 	%f528, %f527, %f526;
	ld.global.f32 	%f529, [%rd2+330240];
	add.f32 	%f530, %f529, %f528;
	ld.global.f32 	%f531, [%rd2+332160];
	add.f32 	%f532, %f531, %f530;
	ld.global.f32 	%f533, [%rd2+334080];
	add.f32 	%f534, %f533, %f532;
	ld.global.f32 	%f535, [%rd2+336000];
	add.f32 	%f536, %f535, %f534;
	ld.global.f32 	%f537, [%rd2+337920];
	add.f32 	%f538, %f537, %f536;
	ld.global.f32 	%f539, [%rd2+339840];
	add.f32 	%f540, %f539, %f538;
	ld.global.f32 	%f541, [%rd2+341760];
	add.f32 	%f542, %f541, %f540;
	ld.global.f32 	%f543, [%rd2+343680];
	add.f32 	%f544, %f543, %f542;
	ld.global.f32 	%f545, [%rd2+345600];
	add.f32 	%f546, %f545, %f544;
	ld.global.f32 	%f547, [%rd2+347520];
	add.f32 	%f548, %f547, %f546;
	ld.global.f32 	%f549, [%rd2+349440];
	add.f32 	%f550, %f549, %f548;
	ld.global.f32 	%f551, [%rd2+351360];
	add.f32 	%f552, %f551, %f550;
	ld.global.f32 	%f553, [%rd2+353280];
	add.f32 	%f554, %f553, %f552;
	ld.global.f32 	%f555, [%rd2+355200];
	add.f32 	%f556, %f555, %f554;
	ld.global.f32 	%f557, [%rd2+357120];
	add.f32 	%f558, %f557, %f556;
	ld.global.f32 	%f559, [%rd2+359040];
	add.f32 	%f560, %f559, %f558;
	ld.global.f32 	%f561, [%rd2+360960];
	add.f32 	%f562, %f561, %f560;
	ld.global.f32 	%f563, [%rd2+362880];
	add.f32 	%f564, %f563, %f562;
	ld.global.f32 	%f565, [%rd2+364800];
	add.f32 	%f566, %f565, %f564;
	ld.global.f32 	%f567, [%rd2+366720];
	add.f32 	%f568, %f567, %f566;
	ld.global.f32 	%f569, [%rd2+368640];
	add.f32 	%f570, %f569, %f568;
	ld.global.f32 	%f571, [%rd2+370560];
	add.f32 	%f572, %f571, %f570;
	ld.global.f32 	%f573, [%rd2+372480];
	add.f32 	%f574, %f573, %f572;
	ld.global.f32 	%f575, [%rd2+374400];
	add.f32 	%f576, %f575, %f574;
	div.rn.f32 	%f1, %f576, 0f43440000;
	add.s32 	%r3, %r1, %r2;
	setp.gt.u32 	%p1, %r3, 479;
	@%p1 bra 	$L__BB0_2;
	mul.wide.s32 	%rd16, %r1, 4;
	add.s64 	%rd17, %rd2, %rd16;
	ld.global.f32 	%f577, [%rd17];
	add.f32 	%f578, %f577, 0f00000000;
	ld.global.f32 	%f579, [%rd17+1920];
	add.f32 	%f580, %f579, %f578;
	ld.global.f32 	%f581, [%rd17+3840];
	add.f32 	%f582, %f581, %f580;
	ld.global.f32 	%f583, [%rd17+5760];
	add.f32 	%f584, %f583, %f582;
	ld.global.f32 	%f585, [%rd17+7680];
	add.f32 	%f586, %f585, %f584;
	ld.global.f32 	%f587, [%rd17+9600];
	add.f32 	%f588, %f587, %f586;
	ld.global.f32 	%f589, [%rd17+11520];
	add.f32 	%f590, %f589, %f588;
	ld.global.f32 	%f591, [%rd17+13440];
	add.f32 	%f592, %f591, %f590;
	ld.global.f32 	%f593, [%rd17+15360];
	add.f32 	%f594, %f593, %f592;
	ld.global.f32 	%f595, [%rd17+17280];
	add.f32 	%f596, %f595, %f594;
	ld.global.f32 	%f597, [%rd17+19200];
	add.f32 	%f598, %f597, %f596;
	ld.global.f32 	%f599, [%rd17+21120];
	add.f32 	%f600, %f599, %f598;
	ld.global.f32 	%f601, [%rd17+23040];
	add.f32 	%f602, %f601, %f600;
	ld.global.f32 	%f603, [%rd17+24960];
	add.f32 	%f604, %f603, %f602;
	ld.global.f32 	%f605, [%rd17+26880];
	add.f32 	%f606, %f605, %f604;
	ld.global.f32 	%f607, [%rd17+28800];
	add.f32 	%f608, %f607, %f606;
	ld.global.f32 	%f609, [%rd17+30720];
	add.f32 	%f610, %f609, %f608;
	ld.global.f32 	%f611, [%rd17+32640];
	add.f32 	%f612, %f611, %f610;
	ld.global.f32 	%f613, [%rd17+34560];
	add.f32 	%f614, %f613, %f612;
	ld.global.f32 	%f615, [%rd17+36480];
	add.f32 	%f616, %f615, %f614;
	ld.global.f32 	%f617, [%rd17+38400];
	add.f32 	%f618, %f617, %f616;
	ld.global.f32 	%f619, [%rd17+40320];
	add.f32 	%f620, %f619, %f618;
	ld.global.f32 	%f621, [%rd17+42240];
	add.f32 	%f622, %f621, %f620;
	ld.global.f32 	%f623, [%rd17+44160];
	add.f32 	%f624, %f623, %f622;
	ld.global.f32 	%f625, [%rd17+46080];
	add.f32 	%f626, %f625, %f624;
	ld.global.f32 	%f627, [%rd17+48000];
	add.f32 	%f628, %f627, %f626;
	ld.global.f32 	%f629, [%rd17+49920];
	add.f32 	%f630, %f629, %f628;
	ld.global.f32 	%f631, [%rd17+51840];
	add.f32 	%f632, %f631, %f630;
	ld.global.f32 	%f633, [%rd17+53760];
	add.f32 	%f634, %f633, %f632;
	ld.global.f32 	%f635, [%rd17+55680];
	add.f32 	%f636, %f635, %f634;
	ld.global.f32 	%f637, [%rd17+57600];
	add.f32 	%f638, %f637, %f636;
	ld.global.f32 	%f639, [%rd17+59520];
	add.f32 	%f640, %f639, %f638;
	ld.global.f32 	%f641, [%rd17+61440];
	add.f32 	%f642, %f641, %f640;
	ld.global.f32 	%f643, [%rd17+63360];
	add.f32 	%f644, %f643, %f642;
	ld.global.f32 	%f645, [%rd17+65280];
	add.f32 	%f646, %f645, %f644;
	ld.global.f32 	%f647, [%rd17+67200];
	add.f32 	%f648, %f647, %f646;
	ld.global.f32 	%f649, [%rd17+69120];
	add.f32 	%f650, %f649, %f648;
	ld.global.f32 	%f651, [%rd17+71040];
	add.f32 	%f652, %f651, %f650;
	ld.global.f32 	%f653, [%rd17+72960];
	add.f32 	%f654, %f653, %f652;
	ld.global.f32 	%f655, [%rd17+74880];
	add.f32 	%f656, %f655, %f654;
	ld.global.f32 	%f657, [%rd17+76800];
	add.f32 	%f658, %f657, %f656;
	ld.global.f32 	%f659, [%rd17+78720];
	add.f32 	%f660, %f659, %f658;
	ld.global.f32 	%f661, [%rd17+80640];
	add.f32 	%f662, %f661, %f660;
	ld.global.f32 	%f663, [%rd17+82560];
	add.f32 	%f664, %f663, %f662;
	ld.global.f32 	%f665, [%rd17+84480];
	add.f32 	%f666, %f665, %f664;
	ld.global.f32 	%f667, [%rd17+86400];
	add.f32 	%f668, %f667, %f666;
	ld.global.f32 	%f669, [%rd17+88320];
	add.f32 	%f670, %f669, %f668;
	ld.global.f32 	%f671, [%rd17+90240];
	add.f32 	%f672, %f671, %f670;
	ld.global.f32 	%f673, [%rd17+92160];
	add.f32 	%f674, %f673, %f672;
	ld.global.f32 	%f675, [%rd17+94080];
	add.f32 	%f676, %f675, %f674;
	ld.global.f32 	%f677, [%rd17+96000];
	add.f32 	%f678, %f677, %f676;
	ld.global.f32 	%f679, [%rd17+97920];
	add.f32 	%f680, %f679, %f678;
	ld.global.f32 	%f681, [%rd17+99840];
	add.f32 	%f682, %f681, %f680;
	ld.global.f32 	%f683, [%rd17+101760];
	add.f32 	%f684, %f683, %f682;
	ld.global.f32 	%f685, [%rd17+103680];
	add.f32 	%f686, %f685, %f684;
	ld.global.f32 	%f687, [%rd17+105600];
	add.f32 	%f688, %f687, %f686;
	ld.global.f32 	%f689, [%rd17+107520];
	add.f32 	%f690, %f689, %f688;
	ld.global.f32 	%f691, [%rd17+109440];
	add.f32 	%f692, %f691, %f690;
	ld.global.f32 	%f693, [%rd17+111360];
	add.f32 	%f694, %f693, %f692;
	ld.global.f32 	%f695, [%rd17+113280];
	add.f32 	%f696, %f695, %f694;
	ld.global.f32 	%f697, [%rd17+115200];
	add.f32 	%f698, %f697, %f696;
	ld.global.f32 	%f699, [%rd17+117120];
	add.f32 	%f700, %f699, %f698;
	ld.global.f32 	%f701, [%rd17+119040];
	add.f32 	%f702, %f701, %f700;
	ld.global.f32 	%f703, [%rd17+120960];
	add.f32 	%f704, %f703, %f702;
	ld.global.f32 	%f705, [%rd17+122880];
	add.f32 	%f706, %f705, %f704;
	ld.global.f32 	%f707, [%rd17+124800];
	add.f32 	%f708, %f707, %f706;
	ld.global.f32 	%f709, [%rd17+126720];
	add.f32 	%f710, %f709, %f708;
	ld.global.f32 	%f711, [%rd17+128640];
	add.f32 	%f712, %f711, %f710;
	ld.global.f32 	%f713, [%rd17+130560];
	add.f32 	%f714, %f713, %f712;
	ld.global.f32 	%f715, [%rd17+132480];
	add.f32 	%f716, %f715, %f714;
	ld.global.f32 	%f717, [%rd17+134400];
	add.f32 	%f718, %f717, %f716;
	ld.global.f32 	%f719, [%rd17+136320];
	add.f32 	%f720, %f719, %f718;
	ld.global.f32 	%f721, [%rd17+138240];
	add.f32 	%f722, %f721, %f720;
	ld.global.f32 	%f723, [%rd17+140160];
	add.f32 	%f724, %f723, %f722;
	ld.global.f32 	%f725, [%rd17+142080];
	add.f32 	%f726, %f725, %f724;
	ld.global.f32 	%f727, [%rd17+144000];
	add.f32 	%f728, %f727, %f726;
	ld.global.f32 	%f729, [%rd17+145920];
	add.f32 	%f730, %f729, %f728;
	ld.global.f32 	%f731, [%rd17+147840];
	add.f32 	%f732, %f731, %f730;
	ld.global.f32 	%f733, [%rd17+149760];
	add.f32 	%f734, %f733, %f732;
	ld.global.f32 	%f735, [%rd17+151680];
	add.f32 	%f736, %f735, %f734;
	ld.global.f32 	%f737, [%rd17+153600];
	add.f32 	%f738, %f737, %f736;
	ld.global.f32 	%f739, [%rd17+155520];
	add.f32 	%f740, %f739, %f738;
	ld.global.f32 	%f741, [%rd17+157440];
	add.f32 	%f742, %f741, %f740;
	ld.global.f32 	%f743, [%rd17+159360];
	add.f32 	%f744, %f743, %f742;
	ld.global.f32 	%f745, [%rd17+161280];
	add.f32 	%f746, %f745, %f744;
	ld.global.f32 	%f747, [%rd17+163200];
	add.f32 	%f748, %f747, %f746;
	ld.global.f32 	%f749, [%rd17+165120];
	add.f32 	%f750, %f749, %f748;
	ld.global.f32 	%f751, [%rd17+167040];
	add.f32 	%f752, %f751, %f750;
	ld.global.f32 	%f753, [%rd17+168960];
	add.f32 	%f754, %f753, %f752;
	ld.global.f32 	%f755, [%rd17+170880];
	add.f32 	%f756, %f755, %f754;
	ld.global.f32 	%f757, [%rd17+172800];
	add.f32 	%f758, %f757, %f756;
	ld.global.f32 	%f759, [%rd17+174720];
	add.f32 	%f760, %f759, %f758;
	ld.global.f32 	%f761, [%rd17+176640];
	add.f32 	%f762, %f761, %f760;
	ld.global.f32 	%f763, [%rd17+178560];
	add.f32 	%f764, %f763, %f762;
	ld.global.f32 	%f765, [%rd17+180480];
	add.f32 	%f766, %f765, %f764;
	ld.global.f32 	%f767, [%rd17+182400];
	add.f32 	%f768, %f767, %f766;
	ld.global.f32 	%f769, [%rd17+184320];
	add.f32 	%f770, %f769, %f768;
	ld.global.f32 	%f771, [%rd17+186240];
	add.f32 	%f772, %f771, %f770;
	ld.global.f32 	%f773, [%rd17+188160];
	add.f32 	%f774, %f773, %f772;
	ld.global.f32 	%f775, [%rd17+190080];
	add.f32 	%f776, %f775, %f774;
	ld.global.f32 	%f777, [%rd17+192000];
	add.f32 	%f778, %f777, %f776;
	ld.global.f32 	%f779, [%rd17+193920];
	add.f32 	%f780, %f779, %f778;
	ld.global.f32 	%f781, [%rd17+195840];
	add.f32 	%f782, %f781, %f780;
	ld.global.f32 	%f783, [%rd17+197760];
	add.f32 	%f784, %f783, %f782;
	ld.global.f32 	%f785, [%rd17+199680];
	add.f32 	%f786, %f785, %f784;
	ld.global.f32 	%f787, [%rd17+201600];
	add.f32 	%f788, %f787, %f786;
	ld.global.f32 	%f789, [%rd17+203520];
	add.f32 	%f790, %f789, %f788;
	ld.global.f32 	%f791, [%rd17+205440];
	add.f32 	%f792, %f791, %f790;
	ld.global.f32 	%f793, [%rd17+207360];
	add.f32 	%f794, %f793, %f792;
	ld.global.f32 	%f795, [%rd17+209280];
	add.f32 	%f796, %f795, %f794;
	ld.global.f32 	%f797, [%rd17+211200];
	add.f32 	%f798, %f797, %f796;
	ld.global.f32 	%f799, [%rd17+213120];
	add.f32 	%f800, %f799, %f798;
	ld.global.f32 	%f801, [%rd17+215040];
	add.f32 	%f802, %f801, %f800;
	ld.global.f32 	%f803, [%rd17+216960];
	add.f32 	%f804, %f803, %f802;
	ld.global.f32 	%f805, [%rd17+218880];
	add.f32 	%f806, %f805, %f804;
	ld.global.f32 	%f807, [%rd17+220800];
	add.f32 	%f808, %f807, %f806;
	ld.global.f32 	%f809, [%rd17+222720];
	add.f32 	%f810, %f809, %f808;
	ld.global.f32 	%f811, [%rd17+224640];
	add.f32 	%f812, %f811, %f810;
	ld.global.f32 	%f813, [%rd17+226560];
	add.f32 	%f814, %f813, %f812;
	ld.global.f32 	%f815, [%rd17+228480];
	add.f32 	%f816, %f815, %f814;
	ld.global.f32 	%f817, [%rd17+230400];
	add.f32 	%f818, %f817, %f816;
	ld.global.f32 	%f819, [%rd17+232320];
	add.f32 	%f820, %f819, %f818;
	ld.global.f32 	%f821, [%rd17+234240];
	add.f32 	%f822, %f821, %f820;
	ld.global.f32 	%f823, [%rd17+236160];
	add.f32 	%f824, %f823, %f822;
	ld.global.f32 	%f825, [%rd17+238080];
	add.f32 	%f826, %f825, %f824;
	ld.global.f32 	%f827, [%rd17+240000];
	add.f32 	%f828, %f827, %f826;
	ld.global.f32 	%f829, [%rd17+241920];
	add.f32 	%f830, %f829, %f828;
	ld.global.f32 	%f831, [%rd17+243840];
	add.f32 	%f832, %f831, %f830;
	ld.global.f32 	%f833, [%rd17+245760];
	add.f32 	%f834, %f833, %f832;
	ld.global.f32 	%f835, [%rd17+247680];
	add.f32 	%f836, %f835, %f834;
	ld.global.f32 	%f837, [%rd17+249600];
	add.f32 	%f838, %f837, %f836;
	ld.global.f32 	%f839, [%rd17+251520];
	add.f32 	%f840, %f839, %f838;
	ld.global.f32 	%f841, [%rd17+253440];
	add.f32 	%f842, %f841, %f840;
	ld.global.f32 	%f843, [%rd17+255360];
	add.f32 	%f844, %f843, %f842;
	ld.global.f32 	%f845, [%rd17+257280];
	add.f32 	%f846, %f845, %f844;
	ld.global.f32 	%f847, [%rd17+259200];
	add.f32 	%f848, %f847, %f846;
	ld.global.f32 	%f849, [%rd17+261120];
	add.f32 	%f850, %f849, %f848;
	ld.global.f32 	%f851, [%rd17+263040];
	add.f32 	%f852, %f851, %f850;
	ld.global.f32 	%f853, [%rd17+264960];
	add.f32 	%f854, %f853, %f852;
	ld.global.f32 	%f855, [%rd17+266880];
	add.f32 	%f856, %f855, %f854;
	ld.global.f32 	%f857, [%rd17+268800];
	add.f32 	%f858, %f857, %f856;
	ld.global.f32 	%f859, [%rd17+270720];
	add.f32 	%f860, %f859, %f858;
	ld.global.f32 	%f861, [%rd17+272640];
	add.f32 	%f862, %f861, %f860;
	ld.global.f32 	%f863, [%rd17+274560];
	add.f32 	%f864, %f863, %f862;
	ld.global.f32 	%f865, [%rd17+276480];
	add.f32 	%f866, %f865, %f864;
	ld.global.f32 	%f867, [%rd17+278400];
	add.f32 	%f868, %f867, %f866;
	ld.global.f32 	%f869, [%rd17+280320];
	add.f32 	%f870, %f869, %f868;
	ld.global.f32 	%f871, [%rd17+282240];
	add.f32 	%f872, %f871, %f870;
	ld.global.f32 	%f873, [%rd17+284160];
	add.f32 	%f874, %f873, %f872;
	ld.global.f32 	%f875, [%rd17+286080];
	add.f32 	%f876, %f875, %f874;
	ld.global.f32 	%f877, [%rd17+288000];
	add.f32 	%f878, %f877, %f876;
	ld.global.f32 	%f879, [%rd17+289920];
	add.f32 	%f880, %f879, %f878;
	ld.global.f32 	%f881, [%rd17+291840];
	add.f32 	%f882, %f881, %f880;
	ld.global.f32 	%f883, [%rd17+293760];
	add.f32 	%f884, %f883, %f882;
	ld.global.f32 	%f885, [%rd17+295680];
	add.f32 	%f886, %f885, %f884;
	ld.global.f32 	%f887, [%rd17+297600];
	add.f32 	%f888, %f887, %f886;
	ld.global.f32 	%f889, [%rd17+299520];
	add.f32 	%f890, %f889, %f888;
	ld.global.f32 	%f891, [%rd17+301440];
	add.f32 	%f892, %f891, %f890;
	ld.global.f32 	%f893, [%rd17+303360];
	add.f32 	%f894, %f893, %f892;
	ld.global.f32 	%f895, [%rd17+305280];
	add.f32 	%f896, %f895, %f894;
	ld.global.f32 	%f897, [%rd17+307200];
	add.f32 	%f898, %f897, %f896;
	ld.global.f32 	%f899, [%rd17+309120];
	add.f32 	%f900, %f899, %f898;
	ld.global.f32 	%f901, [%rd17+311040];
	add.f32 	%f902, %f901, %f900;
	ld.global.f32 	%f903, [%rd17+312960];
	add.f32 	%f904, %f903, %f902;
	ld.global.f32 	%f905, [%rd17+314880];
	add.f32 	%f906, %f905, %f904;
	ld.global.f32 	%f907, [%rd17+316800];
	add.f32 	%f908, %f907, %f906;
	ld.global.f32 	%f909, [%rd17+318720];
	add.f32 	%f910, %f909, %f908;
	ld.global.f32 	%f911, [%rd17+320640];
	add.f32 	%f912, %f911, %f910;
	ld.global.f32 	%f913, [%rd17+322560];
	add.f32 	%f914, %f913, %f912;
	ld.global.f32 	%f915, [%rd17+324480];
	add.f32 	%f916, %f915, %f914;
	ld.global.f32 	%f917, [%rd17+326400];
	add.f32 	%f918, %f917, %f916;
	ld.global.f32 	%f919, [%rd17+328320];
	add.f32 	%f920, %f919, %f918;
	ld.global.f32 	%f921, [%rd17+330240];
	add.f32 	%f922, %f921, %f920;
	ld.global.f32 	%f923, [%rd17+332160];
	add.f32 	%f924, %f923, %f922;
	ld.global.f32 	%f925, [%rd17+334080];
	add.f32 	%f926, %f925, %f924;
	ld.global.f32 	%f927, [%rd17+336000];
	add.f32 	%f928, %f927, %f926;
	ld.global.f32 	%f929, [%rd17+337920];
	add.f32 	%f930, %f929, %f928;
	ld.global.f32 	%f931, [%rd17+339840];
	add.f32 	%f932, %f931, %f930;
	ld.global.f32 	%f933, [%rd17+341760];
	add.f32 	%f934, %f933, %f932;
	ld.global.f32 	%f935, [%rd17+343680];
	add.f32 	%f936, %f935, %f934;
	ld.global.f32 	%f937, [%rd17+345600];
	add.f32 	%f938, %f937, %f936;
	ld.global.f32 	%f939, [%rd17+347520];
	add.f32 	%f940, %f939, %f938;
	ld.global.f32 	%f941, [%rd17+349440];
	add.f32 	%f942, %f941, %f940;
	ld.global.f32 	%f943, [%rd17+351360];
	add.f32 	%f944, %f943, %f942;
	ld.global.f32 	%f945, [%rd17+353280];
	add.f32 	%f946, %f945, %f944;
	ld.global.f32 	%f947, [%rd17+355200];
	add.f32 	%f948, %f947, %f946;
	ld.global.f32 	%f949, [%rd17+357120];
	add.f32 	%f950, %f949, %f948;
	ld.global.f32 	%f951, [%rd17+359040];
	add.f32 	%f952, %f951, %f950;
	ld.global.f32 	%f953, [%rd17+360960];
	add.f32 	%f954, %f953, %f952;
	ld.global.f32 	%f955, [%rd17+362880];
	add.f32 	%f956, %f955, %f954;
	ld.global.f32 	%f957, [%rd17+364800];
	add.f32 	%f958, %f957, %f956;
	ld.global.f32 	%f959, [%rd17+366720];
	add.f32 	%f960, %f959, %f958;
	ld.global.f32 	%f961, [%rd17+368640];
	add.f32 	%f962, %f961, %f960;
	ld.global.f32 	%f963, [%rd17+370560];
	add.f32 	%f964, %f963, %f962;
	ld.global.f32 	%f965, [%rd17+372480];
	add.f32 	%f966, %f965, %f964;
	ld.global.f32 	%f967, [%rd17+374400];
	add.f32 	%f968, %f967, %f966;
	div.rn.f32 	%f1621, %f968, 0f43440000;
$L__BB0_2:
	and.b32  	%r4, %r2, 31;
	shr.u32 	%r8, %r2, 3;
	and.b32  	%r9, %r8, 124;
	mov.u32 	%r10, _ZZ14blockReduceSumfE6shared;
	add.s32 	%r5, %r10, %r9;
	shr.u32 	%r6, %r1, 5;
	shl.b32 	%r11, %r2, 2;
	and.b32  	%r12, %r11, 124;
	add.s32 	%r7, %r10, %r12;
	cvta.to.global.u64 	%rd18, %rd8;
	add.s64 	%rd3, %rd18, %rd15;
	ld.global.f32 	%f969, [%rd3];
	fma.rn.f32 	%f1622, %f1, %f969, 0f00000000;
	setp.gt.u32 	%p2, %r3, 479;
	mul.wide.s32 	%rd20, %r1, 4;
	add.s64 	%rd4, %rd3, %rd20;
	@%p2 bra 	$L__BB0_4;
	ld.global.f32 	%f970, [%rd4];
	fma.rn.f32 	%f1622, %f1621, %f970, %f1622;
$L__BB0_4:
	setp.ne.s32 	%p3, %r4, 0;
	bar.sync 	0;
	mov.b32 	%r13, %f1622;
	shfl.sync.down.b32	%r14|%p4, %r13, 16, 31, -1;
	mov.b32 	%f971, %r14;
	add.f32 	%f972, %f1622, %f971;
	mov.b32 	%r15, %f972;
	shfl.sync.down.b32	%r16|%p5, %r15, 8, 31, -1;
	mov.b32 	%f973, %r16;
	add.f32 	%f974, %f972, %f973;
	mov.b32 	%r17, %f974;
	shfl.sync.down.b32	%r18|%p6, %r17, 4, 31, -1;
	mov.b32 	%f975, %r18;
	add.f32 	%f976, %f974, %f975;
	mov.b32 	%r19, %f976;
	shfl.sync.down.b32	%r20|%p7, %r19, 2, 31, -1;
	mov.b32 	%f977, %r20;
	add.f32 	%f978, %f976, %f977;
	mov.b32 	%r21, %f978;
	shfl.sync.down.b32	%r22|%p8, %r21, 1, 31, -1;
	mov.b32 	%f979, %r22;
	add.f32 	%f7, %f978, %f979;
	@%p3 bra 	$L__BB0_6;
	st.shared.f32 	[%r5], %f7;
$L__BB0_6:
	setp.ge.u32 	%p9, %r2, %r6;
	bar.sync 	0;
	mov.f32 	%f1624, 0f00000000;
	@%p9 bra 	$L__BB0_8;
	ld.shared.f32 	%f1624, [%r7];
$L__BB0_8:
	setp.gt.u32 	%p10, %r2, 31;
	@%p10 bra 	$L__BB0_10;
	mov.b32 	%r23, %f1624;
	shfl.sync.down.b32	%r24|%p11, %r23, 16, 31, -1;
	mov.b32 	%f981, %r24;
	add.f32 	%f982, %f1624, %f981;
	mov.b32 	%r25, %f982;
	shfl.sync.down.b32	%r26|%p12, %r25, 8, 31, -1;
	mov.b32 	%f983, %r26;
	add.f32 	%f984, %f982, %f983;
	mov.b32 	%r27, %f984;
	shfl.sync.down.b32	%r28|%p13, %r27, 4, 31, -1;
	mov.b32 	%f985, %r28;
	add.f32 	%f986, %f984, %f985;
	mov.b32 	%r29, %f986;
	shfl.sync.down.b32	%r30|%p14, %r29, 2, 31, -1;
	mov.b32 	%f987, %r30;
	add.f32 	%f988, %f986, %f987;
	mov.b32 	%r31, %f988;
	shfl.sync.down.b32	%r32|%p15, %r31, 1, 31, -1;
	mov.b32 	%f989, %r32;
	add.f32 	%f1624, %f988, %f989;
$L__BB0_10:
	setp.gt.u32 	%p16, %r3, 479;
	ld.global.f32 	%f990, [%rd1];
	add.f32 	%f991, %f1624, %f990;
	mul.f32 	%f992, %f991, 0f3FB8AA3B;
	ex2.approx.f32 	%f993, %f992;
	add.f32 	%f994, %f993, 0f3F800000;
	div.rn.f32 	%f995, %f993, %f994;
	mul.f32 	%f996, %f991, %f995;
	st.shared.f32 	[_ZZ21fused_micro_operatorsE14shared_output1], %f996;
	ld.global.f32 	%f997, [%rd3+1920];
	fma.rn.f32 	%f1625, %f1, %f997, 0f00000000;
	@%p16 bra 	$L__BB0_12;
	ld.global.f32 	%f998, [%rd4+1920];
	fma.rn.f32 	%f1625, %f1621, %f998, %f1625;
$L__BB0_12:
	setp.ne.s32 	%p17, %r4, 0;
	bar.sync 	0;
	mov.b32 	%r33, %f1625;
	shfl.sync.down.b32	%r34|%p18, %r33, 16, 31, -1;
	mov.b32 	%f999, %r34;
	add.f32 	%f1000, %f1625, %f999;
	mov.b32 	%r35, %f1000;
	shfl.sync.down.b32	%r36|%p19, %r35, 8, 31, -1;
	mov.b32 	%f1001, %r36;
	add.f32 	%f1002, %f1000, %f1001;
	mov.b32 	%r37, %f1002;
	shfl.sync.down.b32	%r38|%p20, %r37, 4, 31, -1;
	mov.b32 	%f1003, %r38;
	add.f32 	%f1004, %f1002, %f1003;
	mov.b32 	%r39, %f1004;
	shfl.sync.down.b32	%r40|%p21, %r39, 2, 31, -1;
	mov.b32 	%f1005, %r40;
	add.f32 	%f1006, %f1004, %f1005;
	mov.b32 	%r41, %f1006;
	shfl.sync.down.b32	%r42|%p22, %r41, 1, 31, -1;
	mov.b32 	%f1007, %r42;
	add.f32 	%f15, %f1006, %f1007;
	@%p17 bra 	$L__BB0_14;
	st.shared.f32 	[%r5], %f15;
$L__BB0_14:
	setp.ge.u32 	%p23, %r2, %r6;
	bar.sync 	0;
	mov.f32 	%f1627, 0f00000000;
	@%p23 bra 	$L__BB0_16;
	ld.shared.f32 	%f1627, [%r7];
$L__BB0_16:
	setp.gt.u32 	%p24, %r2, 31;
	@%p24 bra 	$L__BB0_18;
	mov.b32 	%r43, %f1627;
	shfl.sync.down.b32	%r44|%p25, %r43, 16, 31, -1;
	mov.b32 	%f1009, %r44;
	add.f32 	%f1010, %f1627, %f1009;
	mov.b32 	%r45, %f1010;
	shfl.sync.down.b32	%r46|%p26, %r45, 8, 31, -1;
	mov.b32 	%f1011, %r46;
	add.f32 	%f1012, %f1010, %f1011;
	mov.b32 	%r47, %f1012;
	shfl.sync.down.b32	%r48|%p27, %r47, 4, 31, -1;
	mov.b32 	%f1013, %r48;
	add.f32 	%f1014, %f1012, %f1013;
	mov.b32 	%r49, %f1014;
	shfl.sync.down.b32	%r50|%p28, %r49, 2, 31, -1;
	mov.b32 	%f1015, %r50;
	add.f32 	%f1016, %f1014, %f1015;
	mov.b32 	%r51, %f1016;
	shfl.sync.down.b32	%r52|%p29, %r51, 1, 31, -1;
	mov.b32 	%f1017, %r52;
	add.f32 	%f1627, %f1016, %f1017;
$L__BB0_18:
	setp.gt.u32 	%p30, %r3, 479;
	ld.global.f32 	%f1018, [%rd1+4];
	add.f32 	%f1019, %f1627, %f1018;
	mul.f32 	%f1020, %f1019, 0f3FB8AA3B;
	ex2.approx.f32 	%f1021, %f1020;
	add.f32 	%f1022, %f1021, 0f3F800000;
	div.rn.f32 	%f1023, %f1021, %f1022;
	mul.f32 	%f1024, %f1019, %f1023;
	st.shared.f32 	[_ZZ21fused_micro_operatorsE14shared_output1+4], %f1024;
	ld.global.f32 	%f1025, [%rd3+3840];
	fma.rn.f32 	%f1628, %f1, %f1025, 0f00000000;
	@%p30 bra 	$L__BB0_20;
	ld.global.f32 	%f1026, [%rd4+3840];
	fma.rn.f32 	%f1628, %f1621, %f1026, %f1628;
$L__BB0_20:
	setp.ne.s32 	%p31, %r4, 0;
	bar.sync 	0;
	mov.b32 	%r53, %f1628;
	shfl.sync.down.b32	%r54|%p32, %r53, 16, 31, -1;
	mov.b32 	%f1027, %r54;
	add.f32 	%f1028, %f1628, %f1027;
	mov.b32 	%r55, %f1028;
	shfl.sync.down.b32	%r56|%p33, %r55, 8, 31, -1;
	mov.b32 	%f1029, %r56;
	add.f32 	%f1030, %f1028, %f1029;
	mov.b32 	%r57, %f1030;
	shfl.sync.down.b32	%r58|%p34, %r57, 4, 31, -1;
	mov.b32 	%f1031, %r58;
	add.f32 	%f1032, %f1030, %f1031;
	mov.b32 	%r59, %f1032;
	shfl.sync.down.b32	%r60|%p35, %r59, 2, 31, -1;
	mov.b32 	%f1033, %r60;
	add.f32 	%f1034, %f1032, %f1033;
	mov.b32 	%r61, %f1034;
	shfl.sync.down.b32	%r62|%p36, %r61, 1, 31, -1;
	mov.b32 	%f1035, %r62;
	add.f32 	%f23, %f1034, %f1035;
	@%p31 bra 	$L__BB0_22;
	st.shared.f32 	[%r5], %f23;
$L__BB0_22:
	setp.ge.u32 	%p37, %r2, %r6;
	bar.sync 	0;
	mov.f32 	%f1630, 0f00000000;
	@%p37 bra 	$L__BB0_24;
	ld.shared.f32 	%f1630, [%r7];
$L__BB0_24:
	setp.gt.u32 	%p38, %r2, 31;
	@%p38 bra 	$L__BB0_26;
	mov.b32 	%r63, %f1630;
	shfl.sync.down.b32	%r64|%p39, %r63, 16, 31, -1;
	mov.b32 	%f1037, %r64;
	add.f32 	%f1038, %f1630, %f1037;
	mov.b32 	%r65, %f1038;
	shfl.sync.down.b32	%r66|%p40, %r65, 8, 31, -1;
	mov.b32 	%f1039, %r66;
	add.f32 	%f1040, %f1038, %f1039;
	mov.b32 	%r67, %f1040;
	shfl.sync.down.b32	%r68|%p41, %r67, 4, 31, -1;
	mov.b32 	%f1041, %r68;
	add.f32 	%f1042, %f1040, %f1041;
	mov.b32 	%r69, %f1042;
	shfl.sync.down.b32	%r70|%p42, %r69, 2, 31, -1;
	mov.b32 	%f1043, %r70;
	add.f32 	%f1044, %f1042, %f1043;
	mov.b32 	%r71, %f1044;
	shfl.sync.down.b32	%r72|%p43, %r71, 1, 31, -1;
	mov.b32 	%f1045, %r72;
	add.f32 	%f1630, %f1044, %f1045;
$L__BB0_26:
	setp.gt.u32 	%p44, %r3, 479;
	ld.global.f32 	%f1046, [%rd1+8];
	add.f32 	%f1047, %f1630, %f1046;
	mul.f32 	%f1048, %f1047, 0f3FB8AA3B;
	ex2.approx.f32 	%f1049, %f1048;
	add.f32 	%f1050, %f1049, 0f3F800000;
	div.rn.f32 	%f1051, %f1049, %f1050;
	mul.f32 	%f1052, %f1047, %f1051;
	st.shared.f32 	[_ZZ21fused_micro_operatorsE14shared_output1+8], %f1052;
	ld.global.f32 	%f1053, [%rd3+5760];
	fma.rn.f32 	%f1631, %f1, %f1053, 0f00000000;
	@%p44 bra 	$L__BB0_28;
	ld.global.f32 	%f1054, [%rd4+5760];
	fma.rn.f32 	%f1631, %f1621, %f1054, %f1631;
$L__BB0_28:
	setp.ne.s32 	%p45, %r4, 0;
	bar.sync 	0;
	mov.b32 	%r73, %f1631;
	shfl.sync.down.b32	%r74|%p46, %r73, 16, 31, -1;
	mov.b32 	%f1055, %r74;
	add.f32 	%f1056, %f1631, %f1055;
	mov.b32 	%r75, %f1056;
	shfl.sync.down.b32	%r76|%p47, %r75, 8, 31, -1;
	mov.b32 	%f1057, %r76;
	add.f32 	%f1058, %f1056, %f1057;
	mov.b32 	%r77, %f1058;
	shfl.sync.down.b32	%r78|%p48, %r77, 4, 31, -1;
	mov.b32 	%f1059, %r78;
	add.f32 	%f1060, %f1058, %f1059;
	mov.b32 	%r79, %f1060;
	shfl.sync.down.b32	%r80|%p49, %r79, 2, 31, -1;
	mov.b32 	%f1061, %r80;
	add.f32 	%f1062, %f1060, %f1061;
	mov.b32 	%r81, %f1062;
	shfl.sync.down.b32	%r82|%p50, %r81, 1, 31, -1;
	mov.b32 	%f1063, %r82;
	add.f32 	%f31, %f1062, %f1063;
	@%p45 bra 	$L__BB0_30;
	st.shared.f32 	[%r5], %f31;
$L__BB0_30:
	setp.ge.u32 	%p51, %r2, %r6;
	bar.sync 	0;
	mov.f32 	%f1633, 0f00000000;
	@%p51 bra 	$L__BB0_32;
	ld.shared.f32 	%f1633, [%r7];
$L__BB0_32:
	setp.gt.u32 	%p52, %r2, 31;
	@%p52 bra 	$L__BB0_34;
	mov.b32 	%r83, %f1633;
	shfl.sync.down.b32	%r84|%p53, %r83, 16, 31, -1;
	mov.b32 	%f1065, %r84;
	add.f32 	%f1066, %f1633, %f1065;
	mov.b32 	%r85, %f1066;
	shfl.sync.down.b32	%r86|%p54, %r85, 8, 31, -1;
	mov.b32 	%f1067, %r86;
	add.f32 	%f1068, %f1066, %f1067;
	mov.b32 	%r87, %f1068;
	shfl.sync.down.b32	%r88|%p55, %r87, 4, 31, -1;
	mov.b32 	%f1069, %r88;
	add.f32 	%f1070, %f1068, %f1069;
	mov.b32 	%r89, %f1070;
	shfl.sync.down.b32	%r90|%p56, %r89, 2, 31, -1;
	mov.b32 	%f1071, %r90;
	add.f32 	%f1072, %f1070, %f1071;
	mov.b32 	%r91, %f1072;
	shfl.sync.down.b32	%r92|%p57, %r91, 1, 31, -1;
	mov.b32 	%f1073, %r92;
	add.f32 	%f1633, %f1072, %f1073;
$L__BB0_34:
	setp.gt.u32 	%p58, %r3, 479;
	ld.global.f32 	%f1074, [%rd1+12];
	add.f32 	%f1075, %f1633, %f1074;
	mul.f32 	%f1076, %f1075, 0f3FB8AA3B;
	ex2.approx.f32 	%f1077, %f1076;
	add.f32 	%f1078, %f1077, 0f3F800000;
	div.rn.f32 	%f1079, %f1077, %f1078;
	mul.f32 	%f1080, %f1075, %f1079;
	st.shared.f32 	[_ZZ21fused_micro_operatorsE14shared_output1+12], %f1080;
	ld.global.f32 	%f1081, [%rd3+7680];
	fma.rn.f32 	%f1634, %f1, %f1081, 0f00000000;
	@%p58 bra 	$L__BB0_36;
	ld.global.f32 	%f1082, [%rd4+7680];
	fma.rn.f32 	%f1634, %f1621, %f1082, %f1634;
$L__BB0_36:
	setp.ne.s32 	%p59, %r4, 0;
	bar.sync 	0;
	mov.b32 	%r93, %f1634;
	shfl.sync.down.b32	%r94|%p60, %r93, 16, 31, -1;
	mov.b32 	%f1083, %r94;
	add.f32 	%f1084, %f1634, %f1083;
	mov.b32 	%r95, %f1084;
	shfl.sync.down.b32	%r96|%p61, %r95, 8, 31, -1;
	mov.b32 	%f1085, %r96;
	add.f32 	%f1086, %f1084, %f1085;
	mov.b32 	%r97, %f1086;
	shfl.sync.down.b32	%r98|%p62, %r97, 4, 31, -1;
	mov.b32 	%f1087, %r98;
	add.f32 	%f1088, %f1086, %f1087;
	mov.b32 	%r99, %f1088;
	shfl.sync.down.b32	%r100|%p63, %r99, 2, 31, -1;
	mov.b32 	%f1089, %r100;
	add.f32 	%f1090, %f1088, %f1089;
	mov.b32 	%r101, %f1090;
	shfl.sync.down.b32	%r102|%p64, %r101, 1, 31, -1;
	mov.b32 	%f1091, %r102;
	add.f32 	%f39, %f1090, %f1091;
	@%p59 bra 	$L__BB0_38;
	st.shared.f32 	[%r5], %f39;
$L__BB0_38:
	setp.ge.u32 	%p65, %r2, %r6;
	bar.sync 	0;
	mov.f32 	%f1636, 0f00000000;
	@%p65 bra 	$L__BB0_40;
	ld.shared.f32 	%f1636, [%r7];
$L__BB0_40:
	setp.gt.u32 	%p66, %r2, 31;
	@%p66 bra 	$L__BB0_42;
	mov.b32 	%r103, %f1636;
	shfl.sync.down.b32	%r104|%p67, %r103, 16, 31, -1;
	mov.b32 	%f1093, %r104;
	add.f32 	%f1094, %f1636, %f1093;
	mov.b32 	%r105, %f1094;
	shfl.sync.down.b32	%r106|%p68, %r105, 8, 31, -1;
	mov.b32 	%f1095, %r106;
	add.f32 	%f1096, %f1094, %f1095;
	mov.b32 	%r107, %f1096;
	shfl.sync.down.b32	%r108|%p69, %r107, 4, 31, -1;
	mov.b32 	%f1097, %r108;
	add.f32 	%f1098, %f1096, %f1097;
	mov.b32 	%r109, %f1098;
	shfl.sync.down.b32	%r110|%p70, %r109, 2, 31, -1;
	mov.b32 	%f1099, %r110;
	add.f32 	%f1100, %f1098, %f1099;
	mov.b32 	%r111, %f1100;
	shfl.sync.down.b32	%r112|%p71, %r111, 1, 31, -1;
	mov.b32 	%f1101, %r112;
	add.f32 	%f1636, %f1100, %f1101;
$L__BB0_42:
	setp.gt.u32 	%p72, %r3, 479;
	ld.global.f32 	%f1102, [%rd1+16];
	add.f32 	%f1103, %f1636, %f1102;
	mul.f32 	%f1104, %f1103, 0f3FB8AA3B;
	ex2.approx.f32 	%f1105, %f1104;
	add.f32 	%f1106, %f1105, 0f3F800000;
	div.rn.f32 	%f1107, %f1105, %f1106;
	mul.f32 	%f1108, %f1103, %f1107;
	st.shared.f32 	[_ZZ21fused_micro_operatorsE14shared_output1+16], %f1108;
	ld.global.f32 	%f1109, [%rd3+9600];
	fma.rn.f32 	%f1637, %f1, %f1109, 0f00000000;
	@%p72 bra 	$L__BB0_44;
	ld.global.f32 	%f1110, [%rd4+9600];
	fma.rn.f32 	%f1637, %f1621, %f1110, %f1637;
$L__BB0_44:
	setp.ne.s32 	%p73, %r4, 0;
	bar.sync 	0;
	mov.b32 	%r113, %f1637;
	shfl.sync.down.b32	%r114|%p74, %r113, 16, 31, -1;
	mov.b32 	%f1111, %r114;
	add.f32 	%f1112, %f1637, %f1111;
	mov.b32 	%r115, %f1112;
	shfl.sync.down.b32	%r116|%p75, %r115, 8, 31, -1;
	mov.b32 	%f1113, %r116;
	add.f32 	%f1114, %f1112, %f1113;
	mov.b32 	%r117, %f1114;
	shfl.sync.down.b32	%r118|%p76, %r117, 4, 31, -1;
	mov.b32 	%f1115, %r118;
	add.f32 	%f1116, %f1114, %f1115;
	mov.b32 	%r119, %f1116;
	shfl.sync.down.b32	%r120|%p77, %r119, 2, 31, -1;
	mov.b32 	%f1117, %r120;
	add.f32 	%f1118, %f1116, %f1117;
	mov.b32 	%r121, %f1118;
	shfl.sync.down.b32	%r122|%p78, %r121, 1, 31, -1;
	mov.b32 	%f1119, %r122;
	add.f32 	%f47, %f1118, %f1119;
	@%p73 bra 	$L__BB0_46;
	st.shared.f32 	[%r5], %f47;
$L__BB0_46:
	setp.ge.u32 	%p79, %r2, %r6;
	bar.sync 	0;
	mov.f32 	%f1639, 0f00000000;
	@%p79 bra 	$L__BB0_48;
	ld.shared.f32 	%f1639, [%r7];
$L__BB0_48:
	setp.gt.u32 	%p80, %r2, 31;
	@%p80 bra 	$L__BB0_50;
	mov.b32 	%r123, %f1639;
	shfl.sync.down.b32	%r124|%p81, %r123, 16, 31, -1;
	mov.b32 	%f1121, %r124;
	add.f32 	%f1122, %f1639, %f1121;
	mov.b32 	%r125, %f1122;
	shfl.sync.down.b32	%r126|%p82, %r125, 8, 31, -1;
	mov.b32 	%f1123, %r126;
	add.f32 	%f1124, %f1122, %f1123;
	mov.b32 	%r127, %f1124;
	shfl.sync.down.b32	%r128|%p83, %r127, 4, 31, -1;
	mov.b32 	%f1125, %r128;
	add.f32 	%f1126, %f1124, %f1125;
	mov.b32 	%r129, %f1126;
	shfl.sync.down.b32	%r130|%p84, %r129, 2, 31, -1;
	mov.b32 	%f1127, %r130;
	add.f32 	%f1128, %f1126, %f1127;
	mov.b32 	%r131, %f1128;
	shfl.sync.down.b32	%r132|%p85, %r131, 1, 31, -1;
	mov.b32 	%f1129, %r132;
	add.f32 	%f1639, %f1128, %f1129;
$L__BB0_50:
	setp.gt.u32 	%p86, %r3, 479;
	ld.global.f32 	%f1130, [%rd1+20];
	add.f32 	%f1131, %f1639, %f1130;
	mul.f32 	%f1132, %f1131, 0f3FB8AA3B;
	ex2.approx.f32 	%f1133, %f1132;
	add.f32 	%f1134, %f1133, 0f3F800000;
	div.rn.f32 	%f1135, %f1133, %f1134;
	mul.f32 	%f1136, %f1131, %f1135;
	st.shared.f32 	[_ZZ21fused_micro_operatorsE14shared_output1+20], %f1136;
	ld.global.f32 	%f1137, [%rd3+11520];
	fma.rn.f32 	%f1640, %f1, %f1137, 0f00000000;
	@%p86 bra 	$L__BB0_52;
	ld.global.f32 	%f1138, [%rd4+11520];
	fma.rn.f32 	%f1640, %f1621, %f1138, %f1640;
$L__BB0_52:
	setp.ne.s32 	%p87, %r4, 0;
	bar.sync 	0;
	mov.b32 	%r133, %f1640;
	shfl.sync.down.b32	%r134|%p88, %r133, 16, 31, -1;
	mov.b32 	%f1139, %r134;
	add.f32 	%f1140, %f1640, %f1139;
	mov.b32 	%r135, %f1140;
	shfl.sync.down.b32	%r136|%p89, %r135, 8, 31, -1;
	mov.b32 	%f1141, %r136;
	add.f32 	%f1142, %f1140, %f1141;
	mov.b32 	%r137, %f1142;
	shfl.sync.down.b32	%r138|%p90, %r137, 4, 31, -1;
	mov.b32 	%f1143, %r138;
	add.f32 	%f1144, %f1142, %f1143;
	mov.b32 	%r139, %f1144;
	shfl.sync.down.b32	%r140|%p91, %r139, 2, 31, -1;
	mov.b32 	%f1145, %r140;
	add.f32 	%f1146, %f1144, %f1145;
	mov.b32 	%r141, %f1146;
	shfl.sync.down.b32	%r142|%p92, %r141, 1, 31, -1;
	mov.b32 	%f1147, %r142;
	add.f32 	%f55, %f1146, %f1147;
	@%p87 bra 	$L__BB0_54;
	st.shared.f32 	[%r5], %f55;
$L__BB0_54:
	setp.ge.u32 	%p93, %r2, %r6;
	bar.sync 	0;
	mov.f32 	%f1642, 0f00000000;
	@%p93 bra 	$L__BB0_56;
	ld.shared.f32 	%f1642, [%r7];
$L__BB0_56:
	setp.gt.u32 	%p94, %r2, 31;
	@%p94 bra 	$L__BB0_58;
	mov.b32 	%r143, %f1642;
	shfl.sync.down.b32	%r144|%p95, %r143, 16, 31, -1;
	mov.b32 	%f1149, %r144;
	add.f32 	%f1150, %f1642, %f1149;
	mov.b32 	%r145, %f1150;
	shfl.sync.down.b32	%r146|%p96, %r145, 8, 31, -1;
	mov.b32 	%f1151, %r146;
	add.f32 	%f1152, %f1150, %f1151;
	mov.b32 	%r147, %f1152;
	shfl.sync.down.b32	%r148|%p97, %r147, 4, 31, -1;
	mov.b32 	%f1153, %r148;
	add.f32 	%f1154, %f1152, %f1153;
	mov.b32 	%r149, %f1154;
	shfl.sync.down.b32	%r150|%p98, %r149, 2, 31, -1;
	mov.b32 	%f1155, %r150;
	add.f32 	%f1156, %f1154, %f1155;
	mov.b32 	%r151, %f1156;
	shfl.sync.down.b32	%r152|%p99, %r151, 1, 31, -1;
	mov.b32 	%f1157, %r152;
	add.f32 	%f1642, %f1156, %f1157;
$L__BB0_58:
	setp.gt.u32 	%p100, %r3, 479;
	ld.global.f32 	%f1158, [%rd1+24];
	add.f32 	%f1159, %f1642, %f1158;
	mul.f32 	%f1160, %f1159, 0f3FB8AA3B;
	ex2.approx.f32 	%f1161, %f1160;
	add.f32 	%f1162, %f1161, 0f3F800000;
	div.rn.f32 	%f1163, %f1161, %f1162;
	mul.f32 	%f1164, %f1159, %f1163;
	st.shared.f32 	[_ZZ21fused_micro_operatorsE14shared_output1+24], %f1164;
	ld.global.f32 	%f1165, [%rd3+13440];
	fma.rn.f32 	%f1643, %f1, %f1165, 0f00000000;
	@%p100 bra 	$L__BB0_60;
	ld.global.f32 	%f1166, [%rd4+13440];
	fma.rn.f32 	%f1643, %f1621, %f1166, %f1643;
$L__BB0_60:
	setp.ne.s32 	%p101, %r4, 0;
	bar.sync 	0;
	mov.b32 	%r153, %f1643;
	shfl.sync.down.b32	%r154|%p102, %r153, 16, 31, -1;
	mov.b32 	%f1167, %r154;
	add.f32 	%f1168, %f1643, %f1167;
	mov.b32 	%r155, %f1168;
	shfl.sync.down.b32	%r156|%p103, %r155, 8, 31, -1;
	mov.b32 	%f1169, %r156;
	add.f32 	%f1170, %f1168, %f1169;
	mov.b32 	%r157, %f1170;
	shfl.sync.down.b32	%r158|%p104, %r157, 4, 31, -1;
	mov.b32 	%f1171, %r158;
	add.f32 	%f1172, %f1170, %f1171;
	mov.b32 	%r159, %f1172;
	shfl.sync.down.b32	%r160|%p105, %r159, 2, 31, -1;
	mov.b32 	%f1173, %r160;
	add.f32 	%f1174, %f1172, %f1173;
	mov.b32 	%r161, %f1174;
	shfl.sync.down.b32	%r162|%p106, %r161, 1, 31, -1;
	mov.b32 	%f1175, %r162;
	add.f32 	%f63, %f1174, %f1175;
	@%p101 bra 	$L__BB0_62;
	st.shared.f32 	[%r5], %f63;
$L__BB0_62:
	setp.ge.u32 	%p107, %r2, %r6;
	bar.sync 	0;
	mov.f32 	%f1645, 0f00000000;
	@%p107 bra 	$L__BB0_64;
	ld.shared.f32 	%f1645, [%r7];
$L__BB0_64:
	setp.gt.u32 	%p108, %r2, 31;
	@%p108 bra 	$L__BB0_66;
	mov.b32 	%r163, %f1645;
	shfl.sync.down.b32	%r164|%p109, %r163, 16, 31, -1;
	mov.b32 	%f1177, %r164;
	add.f32 	%f1178, %f1645, %f1177;
	mov.b32 	%r165, %f1178;
	shfl.sync.down.b32	%r166|%p110, %r165, 8, 31, -1;
	mov.b32 	%f1179, %r166;
	add.f32 	%f1180, %f1178, %f1179;
	mov.b32 	%r167, %f1180;
	shfl.sync.down.b32	%r168|%p111, %r167, 4, 31, -1;
	mov.b32 	%f1181, %r168;
	add.f32 	%f1182, %f1180, %f1181;
	mov.b32 	%r169, %f1182;
	shfl.sync.down.b32	%r170|%p112, %r169, 2, 31, -1;
	mov.b32 	%f1183, %r170;
	add.f32 	%f1184, %f1182, %f1183;
	mov.b32 	%r171, %f1184;
	shfl.sync.down.b32	%r172|%p113, %r171, 1, 31, -1;
	mov.b32 	%f1185, %r172;
	add.f32 	%f1645, %f1184, %f1185;
$L__BB0_66:
	setp.gt.u32 	%p114, %r3, 479;
	ld.global.f32 	%f1186, [%rd1+28];
	add.f32 	%f1187, %f1645, %f1186;
	mul.f32 	%f1188, %f1187, 0f3FB8AA3B;
	ex2.approx.f32 	%f1189, %f1188;
	add.f32 	%f1190, %f1189, 0f3F800000;
	div.rn.f32 	%f1191, %f1189, %f1190;
	mul.f32 	%f1192, %f1187, %f1191;
	st.shared.f32 	[_ZZ21fused_micro_operatorsE14shared_output1+28], %f1192;
	ld.global.f32 	%f1193, [%rd3+15360];
	fma.rn.f32 	%f1646, %f1, %f1193, 0f00000000;
	@%p114 bra 	$L__BB0_68;
	ld.global.f32 	%f1194, [%rd4+15360];
	fma.rn.f32 	%f1646, %f1621, %f1194, %f1646;
$L__BB0_68:
	setp.ne.s32 	%p115, %r4, 0;
	bar.sync 	0;
	mov.b32 	%r173, %f1646;
	shfl.sync.down.b32	%r174|%p116, %r173, 16, 31, -1;
	mov.b32 	%f1195, %r174;
	add.f32 	%f1196, %f1646, %f1195;
	mov.b32 	%r175, %f1196;
	shfl.sync.down.b32	%r176|%p117, %r175, 8, 31, -1;
	mov.b32 	%f1197, %r176;
	add.f32 	%f1198, %f1196, %f1197;
	mov.b32 	%r177, %f1198;
	shfl.sync.down.b32	%r178|%p118, %r177, 4, 31, -1;
	mov.b32 	%f1199, %r178;
	add.f32 	%f1200, %f1198, %f1199;
	mov.b32 	%r179, %f1200;
	shfl.sync.down.b32	%r180|%p119, %r179, 2, 31, -1;
	mov.b32 	%f1201, %r180;
	add.f32 	%f1202, %f1200, %f1201;
	mov.b32 	%r181, %f1202;
	shfl.sync.down.b32	%r182|%p120, %r181, 1, 31, -1;
	mov.b32 	%f1203, %r182;
	add.f32 	%f71, %f1202, %f1203;
	@%p115 bra 	$L__BB0_70;
	st.shared.f32 	[%r5], %f71;
$L__BB0_70:
	setp.ge.u32 	%p121, %r2, %r6;
	bar.sync 	0;
	mov.f32 	%f1648, 0f00000000;
	@%p121 bra 	$L__BB0_72;
	ld.shared.f32 	%f1648, [%r7];
$L__BB0_72:
	setp.gt.u32 	%p122, %r2, 31;
	@%p122 bra 	$L__BB0_74;
	mov.b32 	%r183, %f1648;
	shfl.sync.down.b32	%r184|%p123, %r183, 16, 31, -1;
	mov.b32 	%f1205, %r184;
	add.f32 	%f1206, %f1648, %f1205;
	mov.b32 	%r185, %f1206;
	shfl.sync.down.b32	%r186|%p124, %r185, 8, 31, -1;
	mov.b32 	%f1207, %r186;
	add.f32 	%f1208, %f1206, %f1207;
	mov.b32 	%r187, %f1208;
	shfl.sync.down.b32	%r188|%p125, %r187, 4, 31, -1;
	mov.b32 	%f1209, %r188;
	add.f32 	%f1210, %f1208, %f1209;
	mov.b32 	%r189, %f1210;
	shfl.sync.down.b32	%r190|%p126, %r189, 2, 31, -1;
	mov.b32 	%f1211, %r190;
	add.f32 	%f1212, %f1210, %f1211;
	mov.b32 	%r191, %f1212;
	shfl.sync.down.b32	%r192|%p127, %r191, 1, 31, -1;
	mov.b32 	%f1213, %r192;
	add.f32 	%f1648, %f1212, %f1213;
$L__BB0_74:
	setp.gt.u32 	%p128, %r3, 479;
	ld.global.f32 	%f1214, [%rd1+32];
	add.f32 	%f1215, %f1648, %f1214;
	mul.f32 	%f1216, %f1215, 0f3FB8AA3B;
	ex2.approx.f32 	%f1217, %f1216;
	add.f32 	%f1218, %f1217, 0f3F800000;
	div.rn.f32 	%f1219, %f1217, %f1218;
	mul.f32 	%f1220, %f1215, %f1219;
	st.shared.f32 	[_ZZ21fused_micro_operatorsE14shared_output1+32], %f1220;
	ld.global.f32 	%f1221, [%rd3+17280];
	fma.rn.f32 	%f1649, %f1, %f1221, 0f00000000;
	@%p128 bra 	$L__BB0_76;
	ld.global.f32 	%f1222, [%rd4+17280];
	fma.rn.f32 	%f1649, %f1621, %f1222, %f1649;
$L__BB0_76:
	setp.ne.s32 	%p129, %r4, 0;
	bar.sync 	0;
	mov.b32 	%r193, %f1649;
	shfl.sync.down.b32	%r194|%p130, %r193, 16, 31, -1;
	mov.b32 	%f1223, %r194;
	add.f32 	%f1224, %f1649, %f1223;
	mov.b32 	%r195, %f1224;
	shfl.sync.down.b32	%r196|%p131, %r195, 8, 31, -1;
	mov.b32 	%f1225, %r196;
	add.f32 	%f1226, %f1224, %f1225;
	mov.b32 	%r197, %f1226;
	shfl.sync.down.b32	%r198|%p132, %r197, 4, 31, -1;
	mov.b32 	%f1227, %r198;
	add.f32 	%f1228, %f1226, %f1227;
	mov.b32 	%r199, %f1228;
	shfl.sync.down.b32	%r200|%p133, %r199, 2, 31, -1;
	mov.b32 	%f1229, %r200;
	add.f32 	%f1230, %f1228, %f1229;
	mov.b32 	%r201, %f1230;
	shfl.sync.down.b32	%r202|%p134, %r201, 1, 31, -1;
	mov.b32 	%f1231, %r202;
	add.f32 	%f79, %f1230, %f1231;
	@%p129 bra 	$L__BB0_78;
	st.shared.f32 	[%r5], %f79;
$L__BB0_78:
	setp.ge.u32 	%p135, %r2, %r6;
	bar.sync 	0;
	mov.f32 	%f1651, 0f00000000;
	@%p135 bra 	$L__BB0_80;
	ld.shared.f32 	%f1651, [%r7];
$L__BB0_80:
	setp.gt.u32 	%p136, %r2, 31;
	@%p136 bra 	$L__BB0_82;
	mov.b32 	%r203, %f1651;
	shfl.sync.down.b32	%r204|%p137, %r203, 16, 31, -1;
	mov.b32 	%f1233, %r204;
	add.f32 	%f1234, %f1651, %f1233;
	mov.b32 	%r205, %f1234;
	shfl.sync.down.b32	%r206|%p138, %r205, 8, 31, -1;
	mov.b32 	%f1235, %r206;
	add.f32 	%f1236, %f1234, %f1235;
	mov.b32 	%r207, %f1236;
	shfl.sync.down.b32	%r208|%p139, %r207, 4, 31, -1;
	mov.b32 	%f1237, %r208;
	add.f32 	%f1238, %f1236, %f1237;
	mov.b32 	%r209, %f1238;
	shfl.sync.down.b32	%r210|%p140, %r209, 2, 31, -1;
	mov.b32 	%f1239, %r210;
	add.f32 	%f1240, %f1238, %f1239;
	mov.b32 	%r211, %f1240;
	shfl.sync.down.b32	%r212|%p141, %r211, 1, 31, -1;
	mov.b32 	%f1241, %r212;
	add.f32 	%f1651, %f1240, %f1241;
$L__BB0_82:
	setp.gt.u32 	%p142, %r3, 479;
	ld.global.f32 	%f1242, [%rd1+36];
	add.f32 	%f1243, %f1651, %f1242;
	mul.f32 	%f1244, %f1243, 0f3FB8AA3B;
	ex2.approx.f32 	%f1245, %f1244;
	add.f32 	%f1246, %f1245, 0f3F800000;
	div.rn.f32 	%f1247, %f1245, %f1246;
	mul.f32 	%f1248, %f1243, %f1247;
	st.shared.f32 	[_ZZ21fused_micro_operatorsE14shared_output1+36], %f1248;
	ld.global.f32 	%f1249, [%rd3+19200];
	fma.rn.f32 	%f1652, %f1, %f1249, 0f00000000;
	@%p142 bra 	$L__BB0_84;
	ld.global.f32 	%f1250, [%rd4+19200];
	fma.rn.f32 	%f1652, %f1621, %f1250, %f1652;
$L__BB0_84:
	setp.ne.s32 	%p143, %r4, 0;
	bar.sync 	0;
	mov.b32 	%r213, %f1652;
	shfl.sync.down.b32	%r214|%p144, %r213, 16, 31, -1;
	mov.b32 	%f1251, %r214;
	add.f32 	%f1252, %f1652, %f1251;
	mov.b32 	%r215, %f1252;
	shfl.sync.down.b32	%r216|%p145, %r215, 8, 31, -1;
	mov.b32 	%f1253, %r216;
	add.f32 	%f1254, %f1252, %f1253;
	mov.b32 	%r217, %f1254;
	shfl.sync.down.b32	%r218|%p146, %r217, 4, 31, -1;
	mov.b32 	%f1255, %r218;
	add.f32 	%f1256, %f1254, %f1255;
	mov.b32 	%r219, %f1256;
	shfl.sync.down.b32	%r220|%p147, %r219, 2, 31, -1;
	mov.b32 	%f1257, %r220;
	add.f32 	%f1258, %f1256, %f1257;
	mov.b32 	%r221, %f1258;
	shfl.sync.down.b32	%r222|%p148, %r221, 1, 31, -1;
	mov.b32 	%f1259, %r222;
	add.f32 	%f87, %f1258, %f1259;
	@%p143 bra 	$L__BB0_86;
	st.shared.f32 	[%r5], %f87;
$L__BB0_86:
	setp.ge.u32 	%p149, %r2, %r6;
	bar.sync 	0;
	mov.f32 	%f1654, 0f00000000;
	@%p149 bra 	$L__BB0_88;
	ld.shared.f32 	%f1654, [%r7];
$L__BB0_88:
	setp.gt.u32 	%p150, %r2, 31;
	@%p150 bra 	$L__BB0_90;
	mov.b32 	%r223, %f1654;
	shfl.sync.down.b32	%r224|%p151, %r223, 16, 31, -1;
	mov.b32 	%f1261, %r224;
	add.f32 	%f1262, %f1654, %f1261;
	mov.b32 	%r225, %f1262;
	shfl.sync.down.b32	%r226|%p152, %r225, 8, 31, -1;
	mov.b32 	%f1263, %r226;
	add.f32 	%f1264, %f1262, %f1263;
	mov.b32 	%r227, %f1264;
	shfl.sync.down.b32	%r228|%p153, %r227, 4, 31, -1;
	mov.b32 	%f1265, %r228;
	add.f32 	%f1266, %f1264, %f1265;
	mov.b32 	%r229, %f1266;
	shfl.sync.down.b32	%r230|%p154, %r229, 2, 31, -1;
	mov.b32 	%f1267, %r230;
	add.f32 	%f1268, %f1266, %f1267;
	mov.b32 	%r231, %f1268;
	shfl.sync.down.b32	%r232|%p155, %r231, 1, 31, -1;
	mov.b32 	%f1269, %r232;
	add.f32 	%f1654, %f1268, %f1269;
$L__BB0_90:
	setp.gt.u32 	%p156, %r3, 479;
	ld.global.f32 	%f1270, [%rd1+40];
	add.f32 	%f1271, %f1654, %f1270;
	mul.f32 	%f1272, %f1271, 0f3FB8AA3B;
	ex2.approx.f32 	%f1273, %f1272;
	add.f32 	%f1274, %f1273, 0f3F800000;
	div.rn.f32 	%f1275, %f1273, %f1274;
	mul.f32 	%f1276, %f1271, %f1275;
	st.shared.f32 	[_ZZ21fused_micro_operatorsE14shared_output1+40], %f1276;
	ld.global.f32 	%f1277, [%rd3+21120];
	fma.rn.f32 	%f1655, %f1, %f1277, 0f00000000;
	@%p156 bra 	$L__BB0_92;
	ld.global.f32 	%f1278, [%rd4+21120];
	fma.rn.f32 	%f1655, %f1621, %f1278, %f1655;
$L__BB0_92:
	setp.ne.s32 	%p157, %r4, 0;
	bar.sync 	0;
	mov.b32 	%r233, %f1655;
	shfl.sync.down.b32	%r234|%p158, %r233, 16, 31, -1;
	mov.b32 	%f1279, %r234;
	add.f32 	%f1280, %f1655, %f1279;
	mov.b32 	%r235, %f1280;
	shfl.sync.down.b32	%r236|%p159, %r235, 8, 31, -1;
	mov.b32 	%f1281, %r236;
	add.f32 	%f1282, %f1280, %f1281;
	mov.b32 	%r237, %f1282;
	shfl.sync.down.b32	%r238|%p160, %r237, 4, 31, -1;
	mov.b32 	%f1283, %r238;
	add.f32 	%f1284, %f1282, %f1283;
	mov.b32 	%r239, %f1284;
	shfl.sync.down.b32	%r240|%p161, %r239, 2, 31, -1;
	mov.b32 	%f1285, %r240;
	add.f32 	%f1286, %f1284, %f1285;
	mov.b32 	%r241, %f1286;
	shfl.sync.down.b32	%r242|%p162, %r241, 1, 31, -1;
	mov.b32 	%f1287, %r242;
	add.f32 	%f95, %f1286, %f1287;
	@%p157 bra 	$L__BB0_94;
	st.shared.f32 	[%r5], %f95;
$L__BB0_94:
	setp.ge.u32 	%p163, %r2, %r6;
	bar.sync 	0;
	mov.f32 	%f1657, 0f00000000;
	@%p163 bra 	$L__BB0_96;
	ld.shared.f32 	%f1657, [%r7];
$L__BB0_96:
	setp.gt.u32 	%p164, %r2, 31;
	@%p164 bra 	$L__BB0_98;
	mov.b32 	%r243, %f1657;
	shfl.sync.down.b32	%r244|%p165, %r243, 16, 31, -1;
	mov.b32 	%f1289, %r244;
	add.f32 	%f1290, %f1657, %f1289;
	mov.b32 	%r245, %f1290;
	shfl.sync.down.b32	%r246|%p166, %r245, 8, 31, -1;
	mov.b32 	%f1291, %r246;
	add.f32 	%f1292, %f1290, %f1291;
	mov.b32 	%r247, %f1292;
	shfl.sync.down.b32	%r248|%p167, %r247, 4, 31, -1;
	mov.b32 	%f1293, %r248;
	add.f32 	%f1294, %f1292, %f1293;
	mov.b32 	%r249, %f1294;
	shfl.sync.down.b32	%r250|%p168, %r249, 2, 31, -1;
	mov.b32 	%f1295, %r250;
	add.f32 	%f1296, %f1294, %f1295;
	mov.b32 	%r251, %f1296;
	shfl.sync.down.b32	%r252|%p169, %r251, 1, 31, -1;
	mov.b32 	%f1297, %r252;
	add.f32 	%f1657, %f1296, %f1297;
$L__BB0_98:
	setp.gt.u32 	%p170, %r3, 479;
	ld.global.f32 	%f1298, [%rd1+44];
	add.f32 	%f1299, %f1657, %f1298;
	mul.f32 	%f1300, %f1299, 0f3FB8AA3B;
	ex2.approx.f32 	%f1301, %f1300;
	add.f32 	%f1302, %f1301, 0f3F800000;
	div.rn.f32 	%f1303, %f1301, %f1302;
	mul.f32 	%f1304, %f1299, %f1303;
	st.shared.f32 	[_ZZ21fused_micro_operatorsE14shared_output1+44], %f1304;
	ld.global.f32 	%f1305, [%rd3+23040];
	fma.rn.f32 	%f1658, %f1, %f1305, 0f00000000;
	@%p170 bra 	$L__BB0_100;
	ld.global.f32 	%f1306, [%rd4+23040];
	fma.rn.f32 	%f1658, %f1621, %f1306, %f1658;
$L__BB0_100:
	setp.ne.s32 	%p171, %r4, 0;
	bar.sync 	0;
	mov.b32 	%r253, %f1658;
	shfl.sync.down.b32	%r254|%p172, %r253, 16, 31, -1;
	mov.b32 	%f1307, %r254;
	add.f32 	%f1308, %f1658, %f1307;
	mov.b32 	%r255, %f1308;
	shfl.sync.down.b32	%r256|%p173, %r255, 8, 31, -1;
	mov.b32 	%f1309, %r256;
	add.f32 	%f1310, %f1308, %f1309;
	mov.b32 	%r257, %f1310;
	shfl.sync.down.b32	%r258|%p174, %r257, 4, 31, -1;
	mov.b32 	%f1311, %r258;
	add.f32 	%f1312, %f1310, %f1311;
	mov.b32 	%r259, %f1312;
	shfl.sync.down.b32	%r260|%p175, %r259, 2, 31, -1;
	mov.b32 	%f1313, %r260;
	add.f32 	%f1314, %f1312, %f1313;
	mov.b32 	%r261, %f1314;
	shfl.sync.down.b32	%r262|%p176, %r261, 1, 31, -1;
	mov.b32 	%f1315, %r262;
	add.f32 	%f103, %f1314, %f1315;
	@%p171 bra 	$L__BB0_102;
	st.shared.f32 	[%r5], %f103;
$L__BB0_102:
	setp.ge.u32 	%p177, %r2, %r6;
	bar.sync 	0;
	mov.f32 	%f1660, 0f00000000;
	@%p177 bra 	$L__BB0_104;
	ld.shared.f32 	%f1660, [%r7];
$L__BB0_104:
	setp.gt.u32 	%p178, %r2, 31;
	@%p178 bra 	$L__BB0_106;
	mov.b32 	%r263, %f1660;
	shfl.sync.down.b32	%r264|%p179, %r263, 16, 31, -1;
	mov.b32 	%f1317, %r264;
	add.f32 	%f1318, %f1660, %f1317;
	mov.b32 	%r265, %f1318;
	shfl.sync.down.b32	%r266|%p180, %r265, 8, 31, -1;
	mov.b32 	%f1319, %r266;
	add.f32 	%f1320, %f1318, %f1319;
	mov.b32 	%r267, %f1320;
	shfl.sync.down.b32	%r268|%p181, %r267, 4, 31, -1;
	mov.b32 	%f1321, %r268;
	add.f32 	%f1322, %f1320, %f1321;
	mov.b32 	%r269, %f1322;
	shfl.sync.down.b32	%r270|%p182, %r269, 2, 31, -1;
	mov.b32 	%f1323, %r270;
	add.f32 	%f1324, %f1322, %f1323;
	mov.b32 	%r271, %f1324;
	shfl.sync.down.b32	%r272|%p183, %r271, 1, 31, -1;
	mov.b32 	%f1325, %r272;
	add.f32 	%f1660, %f1324, %f1325;
$L__BB0_106:
	setp.gt.u32 	%p184, %r3, 479;
	ld.global.f32 	%f1326, [%rd1+48];
	add.f32 	%f1327, %f1660, %f1326;
	mul.f32 	%f1328, %f1327, 0f3FB8AA3B;
	ex2.approx.f32 	%f1329, %f1328;
	add.f32 	%f1330, %f1329, 0f3F800000;
	div.rn.f32 	%f1331, %f1329, %f1330;
	mul.f32 	%f1332, %f1327, %f1331;
	st.shared.f32 	[_ZZ21fused_micro_operatorsE14shared_output1+48], %f1332;
	ld.global.f32 	%f1333, [%rd3+24960];
	fma.rn.f32 	%f1661, %f1, %f1333, 0f00000000;
	@%p184 bra 	$L__BB0_108;
	ld.global.f32 	%f1334, [%rd4+24960];
	fma.rn.f32 	%f1661, %f1621, %f1334, %f1661;
$L__BB0_108:
	setp.ne.s32 	%p185, %r4, 0;
	bar.sync 	0;
	mov.b32 	%r273, %f1661;
	shfl.sync.down.b32	%r274|%p186, %r273, 16, 31, -1;
	mov.b32 	%f1335, %r274;
	add.f32 	%f1336, %f1661, %f1335;
	mov.b32 	%r275, %f1336;
	shfl.sync.down.b32	%r276|%p187, %r275, 8, 31, -1;
	mov.b32 	%f1337, %r276;
	add.f32 	%f1338, %f1336, %f1337;
	mov.b32 	%r277, %f1338;
	shfl.sync.down.b32	%r278|%p188, %r277, 4, 31, -1;
	mov.b32 	%f1339, %r278;
	add.f32 	%f1340, %f1338, %f1339;
	mov.b32 	%r279, %f1340;
	shfl.sync.down.b32	%r280|%p189, %r279, 2, 31, -1;
	mov.b32 	%f1341, %r280;
	add.f32 	%f1342, %f1340, %f1341;
	mov.b32 	%r281, %f1342;
	shfl.sync.down.b32	%r282|%p190, %r281, 1, 31, -1;
	mov.b32 	%f1343, %r282;
	add.f32 	%f111, %f1342, %f1343;
	@%p185 bra 	$L__BB0_110;
	st.shared.f32 	[%r5], %f111;
$L__BB0_110:
	setp.ge.u32 	%p191, %r2, %r6;
	bar.sync 	0;
	mov.f32 	%f1663, 0f00000000;
	@%p191 bra 	$L__BB0_112;
	ld.shared.f32 	%f1663, [%r7];
$L__BB0_112:
	setp.gt.u32 	%p192, %r2, 31;
	@%p192 bra 	$L__BB0_114;
	mov.b32 	%r283, %f1663;
	shfl.sync.down.b32	%r284|%p193, %r283, 16, 31, -1;
	mov.b32 	%f1345, %r284;
	add.f32 	%f1346, %f1663, %f1345;
	mov.b32 	%r285, %f1346;
	shfl.sync.down.b32	%r286|%p194, %r285, 8, 31, -1;
	mov.b32 	%f1347, %r286;
	add.f32 	%f1348, %f1346, %f1347;
	mov.b32 	%r287, %f1348;
	shfl.sync.down.b32	%r288|%p195, %r287, 4, 31, -1;
	mov.b32 	%f1349, %r288;
	add.f32 	%f1350, %f1348, %f1349;
	mov.b32 	%r289, %f1350;
	shfl.sync.down.b32	%r290|%p196, %r289, 2, 31, -1;
	mov.b32 	%f1351, %r290;
	add.f32 	%f1352, %f1350, %f1351;
	mov.b32 	%r291, %f1352;
	shfl.sync.down.b32	%r292|%p197, %r291, 1, 31, -1;
	mov.b32 	%f1353, %r292;
	add.f32 	%f1663, %f1352, %f1353;
$L__BB0_114:
	setp.gt.u32 	%p198, %r3, 479;
	ld.global.f32 	%f1354, [%rd1+52];
	add.f32 	%f1355, %f1663, %f1354;
	mul.f32 	%f1356, %f1355, 0f3FB8AA3B;
	ex2.approx.f32 	%f1357, %f1356;
	add.f32 	%f1358, %f1357, 0f3F800000;
	div.rn.f32 	%f1359, %f1357, %f1358;
	mul.f32 	%f1360, %f1355, %f1359;
	st.shared.f32 	[_ZZ21fused_micro_operatorsE14shared_output1+52], %f1360;
	ld.global.f32 	%f1361, [%rd3+26880];
	fma.rn.f32 	%f1664, %f1, %f1361, 0f00000000;
	@%p198 bra 	$L__BB0_116;
	ld.global.f32 	%f1362, [%rd4+26880];
	fma.rn.f32 	%f1664, %f1621, %f1362, %f1664;
$L__BB0_116:
	setp.ne.s32 	%p199, %r4, 0;
	bar.sync 	0;
	mov.b32 	%r293, %f1664;
	shfl.sync.down.b32	%r294|%p200, %r293, 16, 31, -1;
	mov.b32 	%f1363, %r294;
	add.f32 	%f1364, %f1664, %f1363;
	mov.b32 	%r295, %f1364;
	shfl.sync.down.b32	%r296|%p201, %r295, 8, 31, -1;
	mov.b32 	%f1365, %r296;
	add.f32 	%f1366, %f1364, %f1365;
	mov.b32 	%r297, %f1366;
	shfl.sync.down.b32	%r298|%p202, %r297, 4, 31, -1;
	mov.b32 	%f1367, %r298;
	add.f32 	%f1368, %f1366, %f1367;
	mov.b32 	%r299, %f1368;
	shfl.sync.down.b32	%r300|%p203, %r299, 2, 31, -1;
	mov.b32 	%f1369, %r300;
	add.f32 	%f1370, %f1368, %f1369;
	mov.b32 	%r301, %f1370;
	shfl.sync.down.b32	%r302|%p204, %r301, 1, 31, -1;
	mov.b32 	%f1371, %r302;
	add.f32 	%f119, %f1370, %f1371;
	@%p199 bra 	$L__BB0_118;
	st.shared.f32 	[%r5], %f119;
$L__BB0_118:
	setp.ge.u32 	%p205, %r2, %r6;
	bar.sync 	0;
	mov.f32 	%f1666, 0f00000000;
	@%p205 bra 	$L__BB0_120;
	ld.shared.f32 	%f1666, [%r7];
$L__BB0_120:
	setp.gt.u32 	%p206, %r2, 31;
	@%p206 bra 	$L__BB0_122;
	mov.b32 	%r303, %f1666;
	shfl.sync.down.b32	%r304|%p207, %r303, 16, 31, -1;
	mov.b32 	%f1373, %r304;
	add.f32 	%f1374, %f1666, %f1373;
	mov.b32 	%r305, %f1374;
	shfl.sync.down.b32	%r306|%p208, %r305, 8, 31, -1;
	mov.b32 	%f1375, %r306;
	add.f32 	%f1376, %f1374, %f1375;
	mov.b32 	%r307, %f1376;
	shfl.sync.down.b32	%r308|%p209, %r307, 4, 31, -1;
	mov.b32 	%f1377, %r308;
	add.f32 	%f1378, %f1376, %f1377;
	mov.b32 	%r309, %f1378;
	shfl.sync.down.b32	%r310|%p210, %r309, 2, 31, -1;
	mov.b32 	%f1379, %r310;
	add.f32 	%f1380, %f1378, %f1379;
	mov.b32 	%r311, %f1380;
	shfl.sync.down.b32	%r312|%p211, %r311, 1, 31, -1;
	mov.b32 	%f1381, %r312;
	add.f32 	%f1666, %f1380, %f1381;
$L__BB0_122:
	setp.gt.u32 	%p212, %r3, 479;
	ld.global.f32 	%f1382, [%rd1+56];
	add.f32 	%f1383, %f1666, %f1382;
	mul.f32 	%f1384, %f1383, 0f3FB8AA3B;
	ex2.approx.f32 	%f1385, %f1384;
	add.f32 	%f1386, %f1385, 0f3F800000;
	div.rn.f32 	%f1387, %f1385, %f1386;
	mul.f32 	%f1388, %f1383, %f1387;
	st.shared.f32 	[_ZZ21fused_micro_operatorsE14shared_output1+56], %f1388;
	ld.global.f32 	%f1389, [%rd3+28800];
	fma.rn.f32 	%f1667, %f1, %f1389, 0f00000000;
	@%p212 bra 	$L__BB0_124;
	ld.global.f32 	%f1390, [%rd4+28800];
	fma.rn.f32 	%f1667, %f1621, %f1390, %f1667;
$L__BB0_124:
	setp.ne.s32 	%p213, %r4, 0;
	bar.sync 	0;
	mov.b32 	%r313, %f1667;
	shfl.sync.down.b32	%r314|%p214, %r313, 16, 31, -1;
	mov.b32 	%f1391, %r314;
	add.f32 	%f1392, %f1667, %f1391;
	mov.b32 	%r315, %f1392;
	shfl.sync.down.b32	%r316|%p215, %r315, 8, 31, -1;
	mov.b32 	%f1393, %r316;
	add.f32 	%f1394, %f1392, %f1393;
	mov.b32 	%r317, %f1394;
	shfl.sync.down.b32	%r318|%p216, %r317, 4, 31, -1;
	mov.b32 	%f1395, %r318;
	add.f32 	%f1396, %f1394, %f1395;
	mov.b32 	%r319, %f1396;
	shfl.sync.down.b32	%r320|%p217, %r319, 2, 31, -1;
	mov.b32 	%f1397, %r320;
	add.f32 	%f1398, %f1396, %f1397;
	mov.b32 	%r321, %f1398;
	shfl.sync.down.b32	%r322|%p218, %r321, 1, 31, -1;
	mov.b32 	%f1399, %r322;
	add.f32 	%f127, %f1398, %f1399;
	@%p213 bra 	$L__BB0_126;
	st.shared.f32 	[%r5], %f127;
$L__BB0_126:
	setp.ge.u32 	%p219, %r2, %r6;
	bar.sync 	0;
	mov.f32 	%f1669, 0f00000000;
	@%p219 bra 	$L__BB0_128;
	ld.shared.f32 	%f1669, [%r7];
$L__BB0_128:
	setp.gt.u32 	%p220, %r2, 31;
	@%p220 bra 	$L__BB0_130;
	mov.b32 	%r323, %f1669;
	shfl.sync.down.b32	%r324|%p221, %r323, 16, 31, -1;
	mov.b32 	%f1401, %r324;
	add.f32 	%f1402, %f1669, %f1401;
	mov.b32 	%r325, %f1402;
	shfl.sync.down.b32	%r326|%p222, %r325, 8, 31, -1;
	mov.b32 	%f1403, %r326;
	add.f32 	%f1404, %f1402, %f1403;
	mov.b32 	%r327, %f1404;
	shfl.sync.down.b32	%r328|%p223, %r327, 4, 31, -1;
	mov.b32 	%f1405, %r328;
	add.f32 	%f1406, %f1404, %f1405;
	mov.b32 	%r329, %f1406;
	shfl.sync.down.b32	%r330|%p224, %r329, 2, 31, -1;
	mov.b32 	%f1407, %r330;
	add.f32 	%f1408, %f1406, %f1407;
	mov.b32 	%r331, %f1408;
	shfl.sync.down.b32	%r332|%p225, %r331, 1, 31, -1;
	mov.b32 	%f1409, %r332;
	add.f32 	%f1669, %f1408, %f1409;
$L__BB0_130:
	setp.gt.u32 	%p226, %r3, 479;
	ld.global.f32 	%f1410, [%rd1+60];
	add.f32 	%f1411, %f1669, %f1410;
	mul.f32 	%f1412, %f1411, 0f3FB8AA3B;
	ex2.approx.f32 	%f1413, %f1412;
	add.f32 	%f1414, %f1413, 0f3F800000;
	div.rn.f32 	%f1415, %f1413, %f1414;
	mul.f32 	%f1416, %f1411, %f1415;
	st.shared.f32 	[_ZZ21fused_micro_operatorsE14shared_output1+60], %f1416;
	ld.global.f32 	%f1417, [%rd3+30720];
	fma.rn.f32 	%f1670, %f1, %f1417, 0f00000000;
	@%p226 bra 	$L__BB0_132;
	ld.global.f32 	%f1418, [%rd4+30720];
	fma.rn.f32 	%f1670, %f1621, %f1418, %f1670;
$L__BB0_132:
	setp.ne.s32 	%p227, %r4, 0;
	bar.sync 	0;
	mov.b32 	%r333, %f1670;
	shfl.sync.down.b32	%r334|%p228, %r333, 16, 31, -1;
	mov.b32 	%f1419, %r334;
	add.f32 	%f1420, %f1670, %f1419;
	mov.b32 	%r335, %f1420;
	shfl.sync.down.b32	%r336|%p229, %r335, 8, 31, -1;
	mov.b32 	%f1421, %r336;
	add.f32 	%f1422, %f1420, %f1421;
	mov.b32 	%r337, %f1422;
	shfl.sync.down.b32	%r338|%p230, %r337, 4, 31, -1;
	mov.b32 	%f1423, %r338;
	add.f32 	%f1424, %f1422, %f1423;
	mov.b32 	%r339, %f1424;
	shfl.sync.down.b32	%r340|%p231, %r339, 2, 31, -1;
	mov.b32 	%f1425, %r340;
	add.f32 	%f1426, %f1424, %f1425;
	mov.b32 	%r341, %f1426;
	shfl.sync.down.b32	%r342|%p232, %r341, 1, 31, -1;
	mov.b32 	%f1427, %r342;
	add.f32 	%f135, %f1426, %f1427;
	@%p227 bra 	$L__BB0_134;
	st.shared.f32 	[%r5], %f135;
$L__BB0_134:
	setp.ge.u32 	%p233, %r2, %r6;
	bar.sync 	0;
	mov.f32 	%f1672, 0f00000000;
	@%p233 bra 	$L__BB0_136;
	ld.shared.f32 	%f1672, [%r7];
$L__BB0_136:
	setp.gt.u32 	%p234, %r2, 31;
	@%p234 bra 	$L__BB0_138;
	mov.b32 	%r343, %f1672;
	shfl.sync.down.b32	%r344|%p235, %r343, 16, 31, -1;
	mov.b32 	%f1429, %r344;
	add.f32 	%f1430, %f1672, %f1429;
	mov.b32 	%r345, %f1430;
	shfl.sync.down.b32	%r346|%p236, %r345, 8, 31, -1;
	mov.b32 	%f1431, %r346;
	add.f32 	%f1432, %f1430, %f1431;
	mov.b32 	%r347, %f1432;
	shfl.sync.down.b32	%r348|%p237, %r347, 4, 31, -1;
	mov.b32 	%f1433, %r348;
	add.f32 	%f1434, %f1432, %f1433;
	mov.b32 	%r349, %f1434;
	shfl.sync.down.b32	%r350|%p238, %r349, 2, 31, -1;
	mov.b32 	%f1435, %r350;
	add.f32 	%f1436, %f1434, %f1435;
	mov.b32 	%r351, %f1436;
	shfl.sync.down.b32	%r352|%p239, %r351, 1, 31, -1;
	mov.b32 	%f1437, %r352;
	add.f32 	%f1672, %f1436, %f1437;
$L__BB0_138:
	setp.gt.u32 	%p240, %r3, 479;
	ld.global.f32 	%f1438, [%rd1+64];
	add.f32 	%f1439, %f1672, %f1438;
	mul.f32 	%f1440, %f1439, 0f3FB8AA3B;
	ex2.approx.f32 	%f1441, %f1440;
	add.f32 	%f1442, %f1441, 0f3F800000;
	div.rn.f32 	%f1443, %f1441, %f1442;
	mul.f32 	%f1444, %f1439, %f1443;
	st.shared.f32 	[_ZZ21fused_micro_operatorsE14shared_output1+64], %f1444;
	ld.global.f32 	%f1445, [%rd3+32640];
	fma.rn.f32 	%f1673, %f1, %f1445, 0f00000000;
	@%p240 bra 	$L__BB0_140;
	ld.global.f32 	%f1446, [%rd4+32640];
	fma.rn.f32 	%f1673, %f1621, %f1446, %f1673;
$L__BB0_140:
	setp.ne.s32 	%p241, %r4, 0;
	bar.sync 	0;
	mov.b32 	%r353, %f1673;
	shfl.sync.down.b32	%r354|%p242, %r353, 16, 31, -1;
	mov.b32 	%f1447, %r354;
	add.f32 	%f1448, %f1673, %f1447;
	mov.b32 	%r355, %f1448;
	shfl.sync.down.b32	%r356|%p243, %r355, 8, 31, -1;
	mov.b32 	%f1449, %r356;
	add.f32 	%f1450, %f1448, %f1449;
	mov.b32 	%r357, %f1450;
	shfl.sync.down.b32	%r358|%p244, %r357, 4, 31, -1;
	mov.b32 	%f1451, %r358;
	add.f32 	%f1452, %f1450, %f1451;
	mov.b32 	%r359, %f1452;
	shfl.sync.down.b32	%r360|%p245, %r359, 2, 31, -1;
	mov.b32 	%f1453, %r360;
	add.f32 	%f1454, %f1452, %f1453;
	mov.b32 	%r361, %f1454;
	shfl.sync.down.b32	%r362|%p246, %r361, 1, 31, -1;
	mov.b32 	%f1455, %r362;
	add.f32 	%f143, %f1454, %f1455;
	@%p241 bra 	$L__BB0_142;
	st.shared.f32 	[%r5], %f143;
$L__BB0_142:
	setp.ge.u32 	%p247, %r2, %r6;
	bar.sync 	0;
	mov.f32 	%f1675, 0f00000000;
	@%p247 bra 	$L__BB0_144;
	ld.shared.f32 	%f1675, [%r7];
$L__BB0_144:
	setp.gt.u32 	%p248, %r2, 31;
	@%p248 bra 	$L__BB0_146;
	mov.b32 	%r363, %f1675;
	shfl.sync.down.b32	%r364|%p249, %r363, 16, 31, -1;
	mov.b32 	%f1457, %r364;
	add.f32 	%f1458, %f1675, %f1457;
	mov.b32 	%r365, %f1458;
	shfl.sync.down.b32	%r366|%p250, %r365, 8, 31, -1;
	mov.b32 	%f1459, %r366;
	add.f32 	%f1460, %f1458, %f1459;
	mov.b32 	%r367, %f1460;
	shfl.sync.down.b32	%r368|%p251, %r367, 4, 31, -1;
	mov.b32 	%f1461, %r368;
	add.f32 	%f1462, %f1460, %f1461;
	mov.b32 	%r369, %f1462;
	shfl.sync.down.b32	%r370|%p252, %r369, 2, 31, -1;
	mov.b32 	%f1463, %r370;
	add.f32 	%f1464, %f1462, %f1463;
	mov.b32 	%r371, %f1464;
	shfl.sync.down.b32	%r372|%p253, %r371, 1, 31, -1;
	mov.b32 	%f1465, %r372;
	add.f32 	%f1675, %f1464, %f1465;
$L__BB0_146:
	setp.gt.u32 	%p254, %r3, 479;
	ld.global.f32 	%f1466, [%rd1+68];
	add.f32 	%f1467, %f1675, %f1466;
	mul.f32 	%f1468, %f1467, 0f3FB8AA3B;
	ex2.approx.f32 	%f1469, %f1468;
	add.f32 	%f1470, %f1469, 0f3F800000;
	div.rn.f32 	%f1471, %f1469, %f1470;
	mul.f32 	%f1472, %f1467, %f1471;
	st.shared.f32 	[_ZZ21fused_micro_operatorsE14shared_output1+68], %f1472;
	ld.global.f32 	%f1473, [%rd3+34560];
	fma.rn.f32 	%f1676, %f1, %f1473, 0f00000000;
	@%p254 bra 	$L__BB0_148;
	ld.global.f32 	%f1474, [%rd4+34560];
	fma.rn.f32 	%f1676, %f1621, %f1474, %f1676;
$L__BB0_148:
	setp.ne.s32 	%p255, %r4, 0;
	bar.sync 	0;
	mov.b32 	%r373, %f1676;
	shfl.sync.down.b32	%r374|%p256, %r373, 16, 31, -1;
	mov.b32 	%f1475, %r374;
	add.f32 	%f1476, %f1676, %f1475;
	mov.b32 	%r375, %f1476;
	shfl.sync.down.b32	%r376|%p257, %r375, 8, 31, -1;
	mov.b32 	%f1477, %r376;
	add.f32 	%f1478, %f1476, %f1477;
	mov.b32 	%r377, %f1478;
	shfl.sync.down.b32	%r378|%p258, %r377, 4, 31, -1;
	mov.b32 	%f1479, %r378;
	add.f32 	%f1480, %f1478, %f1479;
	mov.b32 	%r379, %f1480;
	shfl.sync.down.b32	%r380|%p259, %r379, 2, 31, -1;
	mov.b32 	%f1481, %r380;
	add.f32 	%f1482, %f1480, %f1481;
	mov.b32 	%r381, %f1482;
	shfl.sync.down.b32	%r382|%p260, %r381, 1, 31, -1;
	mov.b32 	%f1483, %r382;
	add.f32 	%f151, %f1482, %f1483;
	@%p255 bra 	$L__BB0_150;
	st.shared.f32 	[%r5], %f151;
$L__BB0_150:
	setp.ge.u32 	%p261, %r2, %r6;
	bar.sync 	0;
	mov.f32 	%f1678, 0f00000000;
	@%p261 bra 	$L__BB0_152;
	ld.shared.f32 	%f1678, [%r7];
$L__BB0_152:
	setp.gt.u32 	%p262, %r2, 31;
	@%p262 bra 	$L__BB0_154;
	mov.b32 	%r383, %f1678;
	shfl.sync.down.b32	%r384|%p263, %r383, 16, 31, -1;
	mov.b32 	%f1485, %r384;
	add.f32 	%f1486, %f1678, %f1485;
	mov.b32 	%r385, %f1486;
	shfl.sync.down.b32	%r386|%p264, %r385, 8, 31, -1;
	mov.b32 	%f1487, %r386;
	add.f32 	%f1488, %f1486, %f1487;
	mov.b32 	%r387, %f1488;
	shfl.sync.down.b32	%r388|%p265, %r387, 4, 31, -1;
	mov.b32 	%f1489, %r388;
	add.f32 	%f1490, %f1488, %f1489;
	mov.b32 	%r389, %f1490;
	shfl.sync.down.b32	%r390|%p266, %r389, 2, 31, -1;
	mov.b32 	%f1491, %r390;
	add.f32 	%f1492, %f1490, %f1491;
	mov.b32 	%r391, %f1492;
	shfl.sync.down.b32	%r392|%p267, %r391, 1, 31, -1;
	mov.b32 	%f1493, %r392;
	add.f32 	%f1678, %f1492, %f1493;
$L__BB0_154:
	setp.gt.u32 	%p268, %r3, 479;
	ld.global.f32 	%f1494, [%rd1+72];
	add.f32 	%f1495, %f1678, %f1494;
	mul.f32 	%f1496, %f1495, 0f3FB8AA3B;
	ex2.approx.f32 	%f1497, %f1496;
	add.f32 	%f1498, %f1497, 0f3F800000;
	div.rn.f32 	%f1499, %f1497, %f1498;
	mul.f32 	%f1500, %f1495, %f1499;
	st.shared.f32 	[_ZZ21fused_micro_operatorsE14shared_output1+72], %f1500;
	ld.global.f32 	%f1501, [%rd3+36480];
	fma.rn.f32 	%f1679, %f1, %f1501, 0f00000000;
	@%p268 bra 	$L__BB0_156;
	ld.global.f32 	%f1502, [%rd4+36480];
	fma.rn.f32 	%f1679, %f1621, %f1502, %f1679;
$L__BB0_156:
	setp.ne.s32 	%p269, %r4, 0;
	bar.sync 	0;
	mov.b32 	%r393, %f1679;
	shfl.sync.down.b32	%r394|%p270, %r393, 16, 31, -1;
	mov.b32 	%f1503, %r394;
	add.f32 	%f1504, %f1679, %f1503;
	mov.b32 	%r395, %f1504;
	shfl.sync.down.b32	%r396|%p271, %r395, 8, 31, -1;
	mov.b32 	%f1505, %r396;
	add.f32 	%f1506, %f1504, %f1505;
	mov.b32 	%r397, %f1506;
	shfl.sync.down.b32	%r398|%p272, %r397, 4, 31, -1;
	mov.b32 	%f1507, %r398;
	add.f32 	%f1508, %f1506, %f1507;
	mov.b32 	%r399, %f1508;
	shfl.sync.down.b32	%r400|%p273, %r399, 2, 31, -1;
	mov.b32 	%f1509, %r400;
	add.f32 	%f1510, %f1508, %f1509;
	mov.b32 	%r401, %f1510;
	shfl.sync.down.b32	%r402|%p274, %r401, 1, 31, -1;
	mov.b32 	%f1511, %r402;
	add.f32 	%f159, %f1510, %f1511;
	@%p269 bra 	$L__BB0_158;
	st.shared.f32 	[%r5], %f159;
$L__BB0_158:
	setp.ge.u32 	%p275, %r2, %r6;
	bar.sync 	0;
	mov.f32 	%f1681, 0f00000000;
	@%p275 bra 	$L__BB0_160;
	ld.shared.f32 	%f1681, [%r7];
$L__BB0_160:
	setp.gt.u32 	%p276, %r2, 31;
	@%p276 bra 	$L__BB0_162;
	mov.b32 	%r403, %f1681;
	shfl.sync.down.b32	%r404|%p277, %r403, 16, 31, -1;
	mov.b32 	%f1513, %r404;
	add.f32 	%f1514, %f1681, %f1513;
	mov.b32 	%r405, %f1514;
	shfl.sync.down.b32	%r406|%p278, %r405, 8, 31, -1;
	mov.b32 	%f1515, %r406;
	add.f32 	%f1516, %f1514, %f1515;
	mov.b32 	%r407, %f1516;
	shfl.sync.down.b32	%r408|%p279, %r407, 4, 31, -1;
	mov.b32 	%f1517, %r408;
	add.f32 	%f1518, %f1516, %f1517;
	mov.b32 	%r409, %f1518;
	shfl.sync.down.b32	%r410|%p280, %r409, 2, 31, -1;
	mov.b32 	%f1519, %r410;
	add.f32 	%f1520, %f1518, %f1519;
	mov.b32 	%r411, %f1520;
	shfl.sync.down.b32	%r412|%p281, %r411, 1, 31, -1;
	mov.b32 	%f1521, %r412;
	add.f32 	%f1681, %f1520, %f1521;
$L__BB0_162:
	ld.param.u64 	%rd31, [fused_micro_operators_param_5];
	ld.param.u64 	%rd30, [fused_micro_operators_param_4];
	ld.param.u64 	%rd29, [fused_micro_operators_param_3];
	setp.gt.u32 	%p282, %r3, 479;
	ld.global.f32 	%f1522, [%rd1+76];
	add.f32 	%f1523, %f1681, %f1522;
	mul.f32 	%f1524, %f1523, 0f3FB8AA3B;
	ex2.approx.f32 	%f1525, %f1524;
	add.f32 	%f1526, %f1525, 0f3F800000;
	div.rn.f32 	%f1527, %f1525, %f1526;
	mul.f32 	%f1528, %f1523, %f1527;
	st.shared.f32 	[_ZZ21fused_micro_operatorsE14shared_output1+76], %f1528;
	bar.sync 	0;
	ld.shared.f32 	%f164, [_ZZ21fused_micro_operatorsE14shared_output1];
	cvta.to.global.u64 	%rd21, %rd29;
	mul.wide.u32 	%rd22, %r2, 4;
	add.s64 	%rd5, %rd21, %rd22;
	ld.global.f32 	%f1529, [%rd5];
	fma.rn.f32 	%f1530, %f164, %f1529, 0f00000000;
	ld.shared.f32 	%f165, [_ZZ21fused_micro_operatorsE14shared_output1+4];
	ld.global.f32 	%f1531, [%rd5+1920];
	fma.rn.f32 	%f1532, %f165, %f1531, %f1530;
	ld.shared.f32 	%f166, [_ZZ21fused_micro_operatorsE14shared_output1+8];
	ld.global.f32 	%f1533, [%rd5+3840];
	fma.rn.f32 	%f1534, %f166, %f1533, %f1532;
	ld.shared.f32 	%f167, [_ZZ21fused_micro_operatorsE14shared_output1+12];
	ld.global.f32 	%f1535, [%rd5+5760];
	fma.rn.f32 	%f1536, %f167, %f1535, %f1534;
	ld.shared.f32 	%f168, [_ZZ21fused_micro_operatorsE14shared_output1+16];
	ld.global.f32 	%f1537, [%rd5+7680];
	fma.rn.f32 	%f1538, %f168, %f1537, %f1536;
	ld.shared.f32 	%f169, [_ZZ21fused_micro_operatorsE14shared_output1+20];
	ld.global.f32 	%f1539, [%rd5+9600];
	fma.rn.f32 	%f1540, %f169, %f1539, %f1538;
	ld.shared.f32 	%f170, [_ZZ21fused_micro_operatorsE14shared_output1+24];
	ld.global.f32 	%f1541, [%rd5+11520];
	fma.rn.f32 	%f1542, %f170, %f1541, %f1540;
	ld.shared.f32 	%f171, [_ZZ21fused_micro_operatorsE14shared_output1+28];
	ld.global.f32 	%f1543, [%rd5+13440];
	fma.rn.f32 	%f1544, %f171, %f1543, %f1542;
	ld.shared.f32 	%f172, [_ZZ21fused_micro_operatorsE14shared_output1+32];
	ld.global.f32 	%f1545, [%rd5+15360];
	fma.rn.f32 	%f1546, %f172, %f1545, %f1544;
	ld.shared.f32 	%f173, [_ZZ21fused_micro_operatorsE14shared_output1+36];
	ld.global.f32 	%f1547, [%rd5+17280];
	fma.rn.f32 	%f1548, %f173, %f1547, %f1546;
	ld.shared.f32 	%f174, [_ZZ21fused_micro_operatorsE14shared_output1+40];
	ld.global.f32 	%f1549, [%rd5+19200];
	fma.rn.f32 	%f1550, %f174, %f1549, %f1548;
	ld.shared.f32 	%f175, [_ZZ21fused_micro_operatorsE14shared_output1+44];
	ld.global.f32 	%f1551, [%rd5+21120];
	fma.rn.f32 	%f1552, %f175, %f1551, %f1550;
	ld.shared.f32 	%f176, [_ZZ21fused_micro_operatorsE14shared_output1+48];
	ld.global.f32 	%f1553, [%rd5+23040];
	fma.rn.f32 	%f1554, %f176, %f1553, %f1552;
	ld.shared.f32 	%f177, [_ZZ21fused_micro_operatorsE14shared_output1+52];
	ld.global.f32 	%f1555, [%rd5+24960];
	fma.rn.f32 	%f1556, %f177, %f1555, %f1554;
	ld.shared.f32 	%f178, [_ZZ21fused_micro_operatorsE14shared_output1+56];
	ld.global.f32 	%f1557, [%rd5+26880];
	fma.rn.f32 	%f1558, %f178, %f1557, %f1556;
	ld.shared.f32 	%f179, [_ZZ21fused_micro_operatorsE14shared_output1+60];
	ld.global.f32 	%f1559, [%rd5+28800];
	fma.rn.f32 	%f1560, %f179, %f1559, %f1558;
	ld.shared.f32 	%f180, [_ZZ21fused_micro_operatorsE14shared_output1+64];
	ld.global.f32 	%f1561, [%rd5+30720];
	fma.rn.f32 	%f1562, %f180, %f1561, %f1560;
	ld.shared.f32 	%f181, [_ZZ21fused_micro_operatorsE14shared_output1+68];
	ld.global.f32 	%f1563, [%rd5+32640];
	fma.rn.f32 	%f1564, %f181, %f1563, %f1562;
	ld.shared.f32 	%f182, [_ZZ21fused_micro_operatorsE14shared_output1+72];
	ld.global.f32 	%f1565, [%rd5+34560];
	fma.rn.f32 	%f1566, %f182, %f1565, %f1564;
	ld.shared.f32 	%f183, [_ZZ21fused_micro_operatorsE14shared_output1+76];
	ld.global.f32 	%f1567, [%rd5+36480];
	fma.rn.f32 	%f1568, %f183, %f1567, %f1566;
	cvta.to.global.u64 	%rd23, %rd30;
	add.s64 	%rd6, %rd23, %rd22;
	ld.global.f32 	%f1569, [%rd6];
	add.f32 	%f1570, %f1568, %f1569;
	mul.f32 	%f1571, %f1570, 0f3FB8AA3B;
	ex2.approx.f32 	%f1572, %f1571;
	add.f32 	%f1573, %f1572, 0f3F800000;
	div.rn.f32 	%f1574, %f1572, %f1573;
	cvta.to.global.u64 	%rd24, %rd31;
	add.s64 	%rd7, %rd24, %rd22;
	st.global.f32 	[%rd7], %f1574;
	@%p282 bra 	$L__BB0_164;
	mul.wide.s32 	%rd25, %r1, 4;
	add.s64 	%rd26, %rd5, %rd25;
	ld.global.f32 	%f1575, [%rd26];
	fma.rn.f32 	%f1576, %f164, %f1575, 0f00000000;
	ld.global.f32 	%f1577, [%rd26+1920];
	fma.rn.f32 	%f1578, %f165, %f1577, %f1576;
	ld.global.f32 	%f1579, [%rd26+3840];
	fma.rn.f32 	%f1580, %f166, %f1579, %f1578;
	ld.global.f32 	%f1581, [%rd26+5760];
	fma.rn.f32 	%f1582, %f167, %f1581, %f1580;
	ld.global.f32 	%f1583, [%rd26+7680];
	fma.rn.f32 	%f1584, %f168, %f1583, %f1582;
	ld.global.f32 	%f1585, [%rd26+9600];
	fma.rn.f32 	%f1586, %f169, %f1585, %f1584;
	ld.global.f32 	%f1587, [%rd26+11520];
	fma.rn.f32 	%f1588, %f170, %f1587, %f1586;
	ld.global.f32 	%f1589, [%rd26+13440];
	fma.rn.f32 	%f1590, %f171, %f1589, %f1588;
	ld.global.f32 	%f1591, [%rd26+15360];
	fma.rn.f32 	%f1592, %f172, %f1591, %f1590;
	ld.global.f32 	%f1593, [%rd26+17280];
	fma.rn.f32 	%f1594, %f173, %f1593, %f1592;
	ld.global.f32 	%f1595, [%rd26+19200];
	fma.rn.f32 	%f1596, %f174, %f1595, %f1594;
	ld.global.f32 	%f1597, [%rd26+21120];
	fma.rn.f32 	%f1598, %f175, %f1597, %f1596;
	ld.global.f32 	%f1599, [%rd26+23040];
	fma.rn.f32 	%f1600, %f176, %f1599, %f1598;
	ld.global.f32 	%f1601, [%rd26+24960];
	fma.rn.f32 	%f1602, %f177, %f1601, %f1600;
	ld.global.f32 	%f1603, [%rd26+26880];
	fma.rn.f32 	%f1604, %f178, %f1603, %f1602;
	ld.global.f32 	%f1605, [%rd26+28800];
	fma.rn.f32 	%f1606, %f179, %f1605, %f1604;
	ld.global.f32 	%f1607, [%rd26+30720];
	fma.rn.f32 	%f1608, %f180, %f1607, %f1606;
	ld.global.f32 	%f1609, [%rd26+32640];
	fma.rn.f32 	%f1610, %f181, %f1609, %f1608;
	ld.global.f32 	%f1611, [%rd26+34560];
	fma.rn.f32 	%f1612, %f182, %f1611, %f1610;
	ld.global.f32 	%f1613, [%rd26+36480];
	fma.rn.f32 	%f1614, %f183, %f1613, %f1612;
	add.s64 	%rd27, %rd6, %rd25;
	ld.global.f32 	%f1615, [%rd27];
	add.f32 	%f1616, %f1614, %f1615;
	mul.f32 	%f1617, %f1616, 0f3FB8AA3B;
	ex2.approx.f32 	%f1618, %f1617;
	add.f32 	%f1619, %f1618, 0f3F800000;
	div.rn.f32 	%f1620, %f1618, %f1619;
	add.s64 	%rd28, %rd7, %rd25;
	st.global.f32 	[%rd28], %f1620;
$L__BB0_164:
	ret;

}


// ===== COMPILED SASS (sm_100) =====

	.target	sm_100

	.elftype	@"ET_EXEC"


//--------------------- .note.nv.tkinfo           --------------------------
	.section	.note.nv.tkinfo,"",@"SHT_NOTE"
	.sectionflags	@"SHF_NOTE_NV_TKINFO"
	.tkinfo
        /*0018*/ 	.word	0x00000002
        /*0030*/ 	.string	""
        /*0030*/ 	.string	"ptxas"
        /*0030*/ 	.string	"Cuda compilation tools, release 13.0, V13.0.88"
        /*0030*/ 	.string	"Build cuda_13.0.r13.0/compiler.36424714_0"
        /*0030*/ 	.string	"-arch sm_100 -m 64 "



//--------------------- .note.nv.cuinfo           --------------------------
	.section	.note.nv.cuinfo,"",@"SHT_NOTE"
	.sectionflags	@"SHF_NOTE_NV_CUINFO"
        /*0018*/ 	.short	0x0002
        /*001a*/ 	.short	0x0064
        /*001c*/ 	.short	0x0082
	.zero		2


//--------------------- .nv.info                  --------------------------
	.section	.nv.info,"",@"SHT_CUDA_INFO"
	.align	4


	//----- nvinfo : EIATTR_REGCOUNT
	.align		4
        /*0000*/ 	.byte	0x04, 0x2f
        /*0002*/ 	.short	(.L_1 - .L_0)
	.align		4
.L_0:
        /*0004*/ 	.word	index@(fused_micro_operators)
        /*0008*/ 	.word	0x00000028


	//----- nvinfo : EIATTR_FRAME_SIZE
	.align		4
.L_1:
        /*000c*/ 	.byte	0x04, 0x11
        /*000e*/ 	.short	(.L_3 - .L_2)
	.align		4
.L_2:
        /*0010*/ 	.word	index@($__internal_0_$__cuda_sm3x_div_rn_noftz_f32_slowpath)
        /*0014*/ 	.word	0x00000000


	//----- nvinfo : EIATTR_FRAME_SIZE
	.align		4
.L_3:
        /*0018*/ 	.byte	0x04, 0x11
        /*001a*/ 	.short	(.L_5 - .L_4)
	.align		4
.L_4:
        /*001c*/ 	.word	index@(fused_micro_operators)
        /*0020*/ 	.word	0x00000000


	//----- nvinfo : EIATTR_MIN_STACK_SIZE
	.align		4
.L_5:
        /*0024*/ 	.byte	0x04, 0x12
        /*0026*/ 	.short	(.L_7 - .L_6)
	.align		4
.L_6:
        /*0028*/ 	.word	index@(fused_micro_operators)
        /*002c*/ 	.word	0x00000000
.L_7:


//--------------------- .nv.compat                --------------------------
	.section	.nv.compat,"",@"SHT_CUDA_COMPAT_INFO"
	.align	4
        /*0000*/ 	.byte	0x02, 0x09, 0x00, 0x00, 0x02, 0x02, 0x01, 0x00, 0x02, 0x05, 0x05, 0x00, 0x03, 0x07, 0x01, 0x01
        /*0010*/ 	.byte	0x02, 0x03, 0x00, 0x00, 0x02, 0x06, 0x01, 0x00, 0x04, 0x0b, 0x08, 0x00, 0x01, 0x00, 0x00, 0x00
        /*0020*/ 	.byte	0x00, 0x00, 0x00, 0x00


//--------------------- .nv.info.fused_micro_operators --------------------------
	.section	.nv.info.fused_micro_operators,"",@"SHT_CUDA_INFO"
	.sectionflags	@""
	.align	4


	//----- nvinfo : EIATTR_CUDA_API_VERSION
	.align		4
        /*0000*/ 	.byte	0x04, 0x37
        /*0002*/ 	.short	(.L_9 - .L_8)
.L_8:
        /*0004*/ 	.word	0x00000082


	//----- nvinfo : EIATTR_KPARAM_INFO
	.align		4
.L_9:
        /*0008*/ 	.byte	0x04, 0x17
        /*000a*/ 	.short	(.L_11 - .L_10)
.L_10:
        /*000c*/ 	.word	0x00000000
        /*0010*/ 	.short	0x0005
        /*0012*/ 	.short	0x0028
        /*0014*/ 	.byte	0x00, 0xf5, 0x21, 0x00


	//----- nvinfo : EIATTR_KPARAM_INFO
	.align		4
.L_11:
        /*0018*/ 	.byte	0x04, 0x17
        /*001a*/ 	.short	(.L_13 - .L_12)
.L_12:
        /*001c*/ 	.word	0x00000000
        /*0020*/ 	.short	0x0004
        /*0022*/ 	.short	0x0020
        /*0024*/ 	.byte	0x00, 0xf5, 0x21, 0x00


	//----- nvinfo : EIATTR_KPARAM_INFO
	.align		4
.L_13:
        /*0028*/ 	.byte	0x04, 0x17
        /*002a*/ 	.short	(.L_15 - .L_14)
.L_14:
        /*002c*/ 	.word	0x00000000
        /*0030*/ 	.short	0x0003
        /*0032*/ 	.short	0x0018
        /*0034*/ 	.byte	0x00, 0xf5, 0x21, 0x00


	//----- nvinfo : EIATTR_KPARAM_INFO
	.align		4
.L_15:
        /*0038*/ 	.byte	0x04, 0x17
        /*003a*/ 	.short	(.L_17 - .L_16)
.L_16:
        /*003c*/ 	.word	0x00000000
        /*0040*/ 	.short	0x0002
        /*0042*/ 	.short	0x0010
        /*0044*/ 	.byte	0x00, 0xf5, 0x21, 0x00


	//----- nvinfo : EIATTR_KPARAM_INFO
	.align		4
.L_17:
        /*0048*/ 	.byte	0x04, 0x17
        /*004a*/ 	.short	(.L_19 - .L_18)
.L_18:
        /*004c*/ 	.word	0x00000000
        /*0050*/ 	.short	0x0001
        /*0052*/ 	.short	0x0008
        /*0054*/ 	.byte	0x00, 0xf5, 0x21, 0x00


	//----- nvinfo : EIATTR_KPARAM_INFO
	.align		4
.L_19:
        /*0058*/ 	.byte	0x04, 0x17
        /*005a*/ 	.short	(.L_21 - .L_20)
.L_20:
        /*005c*/ 	.word	0x00000000
        /*0060*/ 	.short	0x0000
        /*0062*/ 	.short	0x0000
        /*0064*/ 	.byte	0x00, 0xf5, 0x21, 0x00


	//----- nvinfo : EIATTR_SPARSE_MMA_MASK
	.align		4
.L_21:
        /*0068*/ 	.byte	0x03, 0x50
        /*006a*/ 	.short	0x0000


	//----- nvinfo : EIATTR_MAXREG_COUNT
	.align		4
        /*006c*/ 	.byte	0x03, 0x1b
        /*006e*/ 	.short	0x00ff


	//----- nvinfo : EIATTR_NUM_BARRIERS
	.align		4
        /*0070*/ 	.byte	0x02, 0x4c
        /*0072*/ 	.byte	0x01
	.zero		1


	//----- nvinfo : EIATTR_MERCURY_ISA_VERSION
	.align		4
        /*0074*/ 	.byte	0x03, 0x5f
        /*0076*/ 	.short	0x0101


	//----- nvinfo : EIATTR_COOP_GROUP_MASK_REGIDS
	.align		4
        /*0078*/ 	.byte	0x04, 0x29
        /*007a*/ 	.short	(.L_23 - .L_22)


	//   ....[0]....
.L_22:
        /*007c*/ 	.word	0xffffffff


	//   ....[1]....
        /*0080*/ 	.word	0xffffffff


	//   ....[2]....
        /*0084*/ 	.word	0xffffffff


	//   ....[3]....
        /*0088*/ 	.word	0xffffffff


	//   ....[4]....
        /*008c*/ 	.word	0xffffffff


	//   ....[5]....
        /*0090*/ 	.word	0xffffffff


	//   ....[6]....
        /*0094*/ 	.word	0xffffffff


	//   ....[7]....
        /*0098*/ 	.word	0xffffffff


	//   ....[8]....
        /*009c*/ 	.word	0xffffffff


	//   ....[9]....
        /*00a0*/ 	.word	0xffffffff


	//   ....[10]....
        /*00a4*/ 	.word	0xffffffff


	//   ....[11]....
        /*00a8*/ 	.word	0xffffffff


	//   ....[12]....
        /*00ac*/ 	.word	0xffffffff


	//   ....[13]....
        /*00b0*/ 	.word	0xffffffff


	//   ....[14]....
        /*00b4*/ 	.word	0xffffffff


	//   ....[15]....
        /*00b8*/ 	.word	0xffffffff


	//   ....[16]....
        /*00bc*/ 	.word	0xffffffff


	//   ....[17]....
        /*00c0*/ 	.word	0xffffffff


	//   ....[18]....
        /*00c4*/ 	.word	0xffffffff


	//   ....[19]....
        /*00c8*/ 	.word	0xffffffff


	//   ....[20]....
        /*00cc*/ 	.word	0xffffffff


	//   ....[21]....
        /*00d0*/ 	.word	0xffffffff


	//   ....[22]....
        /*00d4*/ 	.word	0xffffffff


	//   ....[23]....
        /*00d8*/ 	.word	0xffffffff


	//   ....[24]....
        /*00dc*/ 	.word	0xffffffff


	//   ....[25]....
        /*00e0*/ 	.word	0xffffffff


	//   ....[26]....
        /*00e4*/ 	.word	0xffffffff


	//   ....[27]....
        /*00e8*/ 	.word	0xffffffff


	//   ....[28]....
        /*00ec*/ 	.word	0xffffffff


	//   ....[29]....
        /*00f0*/ 	.word	0xffffffff


	//   ....[30]....
        /*00f4*/ 	.word	0xffffffff


	//   ....[31]....
        /*00f8*/ 	.word	0xffffffff


	//   ....[32]....
        /*00fc*/ 	.word	0xffffffff


	//   ....[33]....
        /*0100*/ 	.word	0xffffffff


	//   ....[34]....
        /*0104*/ 	.word	0xffffffff


	//   ....[35]....
        /*0108*/ 	.word	0xffffffff


	//   ....[36]....
        /*010c*/ 	.word	0xffffffff


	//   ....[37]....
        /*0110*/ 	.word	0xffffffff


	//   ....[38]....
        /*0114*/ 	.word	0xffffffff


	//   ....[39]....
        /*0118*/ 	.word	0xffffffff


	//   ....[40]....
        /*011c*/ 	.word	0xffffffff


	//   ....[41]....
        /*0120*/ 	.word	0xffffffff


	//   ....[42]....
        /*0124*/ 	.word	0xffffffff


	//   ....[43]....
        /*0128*/ 	.word	0xffffffff


	//   ....[44]....
        /*012c*/ 	.word	0xffffffff


	//   ....[45]....
        /*0130*/ 	.word	0xffffffff


	//   ....[46]....
        /*0134*/ 	.word	0xffffffff


	//   ....[47]....
        /*0138*/ 	.word	0xffffffff


	//   ....[48]....
        /*013c*/ 	.word	0xffffffff


	//   ....[49]....
        /*0140*/ 	.word	0xffffffff


	//   ....[50]....
        /*0144*/ 	.word	0xffffffff


	//   ....[51]....
        /*0148*/ 	.word	0xffffffff


	//   ....[52]....
        /*014c*/ 	.word	0xffffffff


	//   ....[53]....
        /*0150*/ 	.word	0xffffffff


	//   ....[54]....
        /*0154*/ 	.word	0xffffffff


	//   ....[55]....
        /*0158*/ 	.word	0xffffffff


	//   ....[56]....
        /*015c*/ 	.word	0xffffffff


	//   ....[57]....
        /*0160*/ 	.word	0xffffffff


	//   ....[58]....
        /*0164*/ 	.word	0xffffffff


	//   ....[59]....
        /*0168*/ 	.word	0xffffffff


	//   ....[60]....
        /*016c*/ 	.word	0xffffffff


	//   ....[61]....
        /*0170*/ 	.word	0xffffffff


	//   ....[62]....
        /*0174*/ 	.word	0xffffffff


	//   ....[63]....
        /*0178*/ 	.word	0xffffffff


	//   ....[64]....
        /*017c*/ 	.word	0xffffffff


	//   ....[65]....
        /*0180*/ 	.word	0xffffffff


	//   ....[66]....
        /*0184*/ 	.word	0xffffffff


	//   ....[67]....
        /*0188*/ 	.word	0xffffffff


	//   ....[68]....
        /*018c*/ 	.word	0xffffffff


	//   ....[69]....
        /*0190*/ 	.word	0xffffffff


	//   ....[70]....
        /*0194*/ 	.word	0xffffffff


	//   ....[71]....
        /*0198*/ 	.word	0xffffffff


	//   ....[72]....
        /*019c*/ 	.word	0xffffffff


	//   ....[73]....
        /*01a0*/ 	.word	0xffffffff


	//   ....[74]....
        /*01a4*/ 	.word	0xffffffff


	//   ....[75]....
        /*01a8*/ 	.word	0xffffffff


	//   ....[76]....
        /*01ac*/ 	.word	0xffffffff


	//   ....[77]....
        /*01b0*/ 	.word	0xffffffff


	//   ....[78]....
        /*01b4*/ 	.word	0xffffffff


	//   ....[79]....
        /*01b8*/ 	.word	0xffffffff


	//   ....[80]....
        /*01bc*/ 	.word	0xffffffff


	//   ....[81]....
        /*01c0*/ 	.word	0xffffffff


	//   ....[82]....
        /*01c4*/ 	.word	0xffffffff


	//   ....[83]....
        /*01c8*/ 	.word	0xffffffff


	//   ....[84]....
        /*01cc*/ 	.word	0xffffffff


	//   ....[85]....
        /*01d0*/ 	.word	0xffffffff


	//   ....[86]....
        /*01d4*/ 	.word	0xffffffff


	//   ....[87]....
        /*01d8*/ 	.word	0xffffffff


	//   ....[88]....
        /*01dc*/ 	.word	0xffffffff


	//   ....[89]....
        /*01e0*/ 	.word	0xffffffff


	//   ....[90]....
        /*01e4*/ 	.word	0xffffffff


	//   ....[91]....
        /*01e8*/ 	.word	0xffffffff


	//   ....[92]....
        /*01ec*/ 	.word	0xffffffff


	//   ....[93]....
        /*01f0*/ 	.word	0xffffffff


	//   ....[94]....
        /*01f4*/ 	.word	0xffffffff


	//   ....[95]....
        /*01f8*/ 	.word	0xffffffff


	//   ....[96]....
        /*01fc*/ 	.word	0xffffffff


	//   ....[97]....
        /*0200*/ 	.word	0xffffffff


	//   ....[98]....
        /*0204*/ 	.word	0xffffffff


	//   ....[99]....
        /*0208*/ 	.word	0xffffffff


	//   ....[100]....
        /*020c*/ 	.word	0xffffffff


	//   ....[101]....
        /*0210*/ 	.word	0xffffffff


	//   ....[102]....
        /*0214*/ 	.word	0xffffffff


	//   ....[103]....
        /*0218*/ 	.word	0xffffffff


	//   ....[104]....
        /*021c*/ 	.word	0xffffffff


	//   ....[105]....
        /*0220*/ 	.word	0xffffffff


	//   ....[106]....
        /*0224*/ 	.word	0xffffffff


	//   ....[107]....
        /*0228*/ 	.word	0xffffffff


	//   ....[108]....
        /*022c*/ 	.word	0xffffffff


	//   ....[109]....
        /*0230*/ 	.word	0xffffffff


	//   ....[110]....
        /*0234*/ 	.word	0xffffffff


	//   ....[111]....
        /*0238*/ 	.word	0xffffffff


	//   ....[112]....
        /*023c*/ 	.word	0xffffffff


	//   ....[113]....
        /*0240*/ 	.word	0xffffffff


	//   ....[114]....
        /*0244*/ 	.word	0xffffffff


	//   ....[115]....
        /*0248*/ 	.word	0xffffffff


	//   ....[116]....
        /*024c*/ 	.word	0xffffffff


	//   ....[117]....
        /*0250*/ 	.word	0xffffffff


	//   ....[118]....
        /*0254*/ 	.word	0xffffffff


	//   ....[119]....
        /*0258*/ 	.word	0xffffffff


	//   ....[120]....
        /*025c*/ 	.word	0xffffffff


	//   ....[121]....
        /*0260*/ 	.word	0xffffffff


	//   ....[122]....
        /*0264*/ 	.word	0xffffffff


	//   ....[123]....
        /*0268*/ 	.word	0xffffffff


	//   ....[124]....
        /*026c*/ 	.word	0xffffffff


	//   ....[125]....
        /*0270*/ 	.word	0xffffffff


	//   ....[126]....
        /*0274*/ 	.word	0xffffffff


	//   ....[127]....
        /*0278*/ 	.word	0xffffffff


	//   ....[128]....
        /*027c*/ 	.word	0xffffffff


	//   ....[129]....
        /*0280*/ 	.word	0xffffffff


	//   ....[130]....
        /*0284*/ 	.word	0xffffffff


	//   ....[131]....
        /*0288*/ 	.word	0xffffffff


	//   ....[132]....
        /*028c*/ 	.word	0xffffffff


	//   ....[133]....
        /*0290*/ 	.word	0xffffffff


	//   ....[134]....
        /*0294*/ 	.word	0xffffffff


	//   ....[135]....
        /*0298*/ 	.word	0xffffffff


	//   ....[136]....
        /*029c*/ 	.word	0xffffffff


	//   ....[137]....
        /*02a0*/ 	.word	0xffffffff


	//   ....[138]....
        /*02a4*/ 	.word	0xffffffff


	//   ....[139]....
        /*02a8*/ 	.word	0xffffffff


	//   ....[140]....
        /*02ac*/ 	.word	0xffffffff


	//   ....[141]....
        /*02b0*/ 	.word	0xffffffff


	//   ....[142]....
        /*02b4*/ 	.word	0xffffffff


	//   ....[143]....
        /*02b8*/ 	.word	0xffffffff


	//   ....[144]....
        /*02bc*/ 	.word	0xffffffff


	//   ....[145]....
        /*02c0*/ 	.word	0xffffffff


	//   ....[146]....
        /*02c4*/ 	.word	0xffffffff


	//   ....[147]....
        /*02c8*/ 	.word	0xffffffff


	//   ....[148]....
        /*02cc*/ 	.word	0xffffffff


	//   ....[149]....
        /*02d0*/ 	.word	0xffffffff


	//   ....[150]....
        /*02d4*/ 	.word	0xffffffff


	//   ....[151]....
        /*02d8*/ 	.word	0xffffffff


	//   ....[152]....
        /*02dc*/ 	.word	0xffffffff


	//   ....[153]....
        /*02e0*/ 	.word	0xffffffff


	//   ....[154]....
        /*02e4*/ 	.word	0xffffffff


	//   ....[155]....
        /*02e8*/ 	.word	0xffffffff


	//   ....[156]....
        /*02ec*/ 	.word	0xffffffff


	//   ....[157]....
        /*02f0*/ 	.word	0xffffffff


	//   ....[158]....
        /*02f4*/ 	.word	0xffffffff


	//   ....[159]....
        /*02f8*/ 	.word	0xffffffff


	//   ....[160]....
        /*02fc*/ 	.word	0xffffffff


	//   ....[161]....
        /*0300*/ 	.word	0xffffffff


	//   ....[162]....
        /*0304*/ 	.word	0xffffffff


	//   ....[163]....
        /*0308*/ 	.word	0xffffffff


	//   ....[164]....
        /*030c*/ 	.word	0xffffffff


	//   ....[165]....
        /*0310*/ 	.word	0xffffffff


	//   ....[166]....
        /*0314*/ 	.word	0xffffffff


	//   ....[167]....
        /*0318*/ 	.word	0xffffffff


	//   ....[168]....
        /*031c*/ 	.word	0xffffffff


	//   ....[169]....
        /*0320*/ 	.word	0xffffffff


	//   ....[170]....
        /*0324*/ 	.word	0xffffffff


	//   ....[171]....
        /*0328*/ 	.word	0xffffffff


	//   ....[172]....
        /*032c*/ 	.word	0xffffffff


	//   ....[173]....
        /*0330*/ 	.word	0xffffffff


	//   ....[174]....
        /*0334*/ 	.word	0xffffffff


	//   ....[175]....
        /*0338*/ 	.word	0xffffffff


	//   ....[176]....
        /*033c*/ 	.word	0xffffffff


	//   ....[177]....
        /*0340*/ 	.word	0xffffffff


	//   ....[178]....
        /*0344*/ 	.word	0xffffffff


	//   ....[179]....
        /*0348*/ 	.word	0xffffffff


	//   ....[180]....
        /*034c*/ 	.word	0xffffffff


	//   ....[181]....
        /*0350*/ 	.word	0xffffffff


	//   ....[182]....
        /*0354*/ 	.word	0xffffffff


	//   ....[183]....
        /*0358*/ 	.word	0xffffffff


	//   ....[184]....
        /*035c*/ 	.word	0xffffffff


	//   ....[185]....
        /*0360*/ 	.word	0xffffffff


	//   ....[186]....
        /*0364*/ 	.word	0xffffffff


	//   ....[187]....
        /*0368*/ 	.word	0xffffffff


	//   ....[188]....
        /*036c*/ 	.word	0xffffffff


	//   ....[189]....
        /*0370*/ 	.word	0xffffffff


	//   ....[190]....
        /*0374*/ 	.word	0xffffffff


	//   ....[191]....
        /*0378*/ 	.word	0xffffffff


	//   ....[192]....
        /*037c*/ 	.word	0xffffffff


	//   ....[193]....
        /*0380*/ 	.word	0xffffffff


	//   ....[194]....
        /*0384*/ 	.word	0xffffffff


	//   ....[195]....
        /*0388*/ 	.word	0xffffffff


	//   ....[196]....
        /*038c*/ 	.word	0xffffffff


	//   ....[197]....
        /*0390*/ 	.word	0xffffffff


	//   ....[198]....
        /*0394*/ 	.word	0xffffffff


	//   ....[199]....
        /*0398*/ 	.word	0xffffffff


	//   ....[200]....
        /*039c*/ 	.word	0x05000000


	//   ....[201]....
        /*03a0*/ 	.word	0x05000000


	//   ....[202]....
        /*03a4*/ 	.word	0x05000000


	//   ....[203]....
        /*03a8*/ 	.word	0x05000000


	//   ....[204]....
        /*03ac*/ 	.word	0x05000000


	//   ....[205]....
        /*03b0*/ 	.word	0x05000000


	//   ....[206]....
        /*03b4*/ 	.word	0x05000000


	//   ....[207]....
        /*03b8*/ 	.word	0x05000000


	//   ....[208]....
        /*03bc*/ 	.word	0x05000000


	//   ....[209]....
        /*03c0*/ 	.word	0x05000000


	//   ....[210]....
        /*03c4*/ 	.word	0x05000000


	//   ....[211]....
        /*03c8*/ 	.word	0x05000000


	//   ....[212]....
        /*03cc*/ 	.word	0x05000000


	//   ....[213]....
        /*03d0*/ 	.word	0x05000000


	//   ....[214]....
        /*03d4*/ 	.word	0x05000000


	//   ....[215]....
        /*03d8*/ 	.word	0x05000000


	//   ....[216]....
        /*03dc*/ 	.word	0x05000000


	//   ....[217]....
        /*03e0*/ 	.word	0x05000000


	//   ....[218]....
        /*03e4*/ 	.word	0x05000000


	//   ....[219]....
        /*03e8*/ 	.word	0x05000000


	//   ....[220]....
        /*03ec*/ 	.word	0x05000000


	//   ....[221]....
        /*03f0*/ 	.word	0x05000000


	//   ....[222]....
        /*03f4*/ 	.word	0x05000000


	//   ....[223]....
        /*03f8*/ 	.word	0x05000000


	//   ....[224]....
        /*03fc*/ 	.word	0x05000000


	//   ....[225]....
        /*0400*/ 	.word	0x05000000


	//   ....[226]....
        /*0404*/ 	.word	0x05000000


	//   ....[227]....
        /*0408*/ 	.word	0x05000000


	//   ....[228]....
        /*040c*/ 	.word	0x05000000


	//   ....[229]....
        /*0410*/ 	.word	0x05000000


	//   ....[230]....
        /*0414*/ 	.word	0x05000000


	//   ....[231]....
        /*0418*/ 	.word	0x05000000


	//   ....[232]....
        /*041c*/ 	.word	0x05000000


	//   ....[233]....
        /*0420*/ 	.word	0x05000000


	//   ....[234]....
        /*0424*/ 	.word	0x05000000


	//   ....[235]....
        /*0428*/ 	.word	0x05000000


	//   ....[236]....
        /*042c*/ 	.word	0x05000000


	//   ....[237]....
        /*0430*/ 	.word	0x05000000


	//   ....[238]....
        /*0434*/ 	.word	0x05000000


	//   ....[239]....
        /*0438*/ 	.word	0x05000000


	//   ....[240]....
        /*043c*/ 	.word	0x05000000


	//   ....[241]....
        /*0440*/ 	.word	0x05000000


	//   ....[242]....
        /*0444*/ 	.word	0x05000000


	//   ....[243]....
        /*0448*/ 	.word	0x05000000


	//   ....[244]....
        /*044c*/ 	.word	0x05000000


	//   ....[245]....
        /*0450*/ 	.word	0x05000000


	//   ....[246]....
        /*0454*/ 	.word	0x05000000


	//   ....[247]....
        /*0458*/ 	.word	0x05000000


	//   ....[248]....
        /*045c*/ 	.word	0x05000000


	//   ....[249]....
        /*0460*/ 	.word	0x05000000


	//   ....[250]....
        /*0464*/ 	.word	0x05000000


	//   ....[251]....
        /*0468*/ 	.word	0x05000000


	//   ....[252]....
        /*046c*/ 	.word	0x05000000


	//   ....[253]....
        /*0470*/ 	.word	0x05000000


	//   ....[254]....
        /*0474*/ 	.word	0x05000000


	//   ....[255]....
        /*0478*/ 	.word	0x05000000


	//   ....[0]....
        /*047c*/ 	.word	0x05000000


	//   ....[1]....
        /*0480*/ 	.word	0x05000000


	//   ....[2]....
        /*0484*/ 	.word	0x05000000


	//   ....[3]....
        /*0488*/ 	.word	0x05000000


	//   ....[4]....
        /*048c*/ 	.word	0x05000000


	//   ....[5]....
        /*0490*/ 	.word	0x05000000


	//   ....[6]....
        /*0494*/ 	.word	0x05000000


	//   ....[7]....
        /*0498*/ 	.word	0x05000000


	//   ....[8]....
        /*049c*/ 	.word	0x05000000


	//   ....[9]....
        /*04a0*/ 	.word	0x05000000


	//   ....[10]....
        /*04a4*/ 	.word	0x05000000


	//   ....[11]....
        /*04a8*/ 	.word	0x05000000


	//   ....[12]....
        /*04ac*/ 	.word	0x05000000


	//   ....[13]....
        /*04b0*/ 	.word	0x05000000


	//   ....[14]....
        /*04b4*/ 	.word	0x05000000


	//   ....[15]....
        /*04b8*/ 	.word	0x05000000


	//   ....[16]....
        /*04bc*/ 	.word	0x05000000


	//   ....[17]....
        /*04c0*/ 	.word	0x05000000


	//   ....[18]....
        /*04c4*/ 	.word	0x05000000


	//   ....[19]....
        /*04c8*/ 	.word	0x05000000


	//   ....[20]....
        /*04cc*/ 	.word	0x05000000


	//   ....[21]....
        /*04d0*/ 	.word	0x05000000


	//   ....[22]....
        /*04d4*/ 	.word	0x05000000


	//   ....[23]....
        /*04d8*/ 	.word	0x05000000


	//   ....[24]....
        /*04dc*/ 	.word	0x05000000


	//   ....[25]....
        /*04e0*/ 	.word	0x05000000


	//   ....[26]....
        /*04e4*/ 	.word	0x05000000


	//   ....[27]....
        /*04e8*/ 	.word	0x05000000


	//   ....[28]....
        /*04ec*/ 	.word	0x05000000


	//   ....[29]....
        /*04f0*/ 	.word	0x05000000


	//   ....[30]....
        /*04f4*/ 	.word	0x05000000


	//   ....[31]....
        /*04f8*/ 	.word	0x05000000


	//   ....[32]....
        /*04fc*/ 	.word	0x05000000


	//   ....[33]....
        /*0500*/ 	.word	0x05000000


	//   ....[34]....
        /*0504*/ 	.word	0x05000000


	//   ....[35]....
        /*0508*/ 	.word	0x05000000


	//   ....[36]....
        /*050c*/ 	.word	0x05000000


	//   ....[37]....
        /*0510*/ 	.word	0x05000000


	//   ....[38]....
        /*0514*/ 	.word	0x05000000


	//   ....[39]....
        /*0518*/ 	.word	0x05000000


	//   ....[40]....
        /*051c*/ 	.word	0x05000000


	//   ....[41]....
        /*0520*/ 	.word	0x05000000


	//   ....[42]....
        /*0524*/ 	.word	0x05000000


	//   ....[43]....
        /*0528*/ 	.word	0x05000000


	//----- nvinfo : EIATTR_COOP_GROUP_INSTR_OFFSETS
	.align		4
.L_23:
        /*052c*/ 	.byte	0x04, 0x28
        /*052e*/ 	.short	(.L_25 - .L_24)


	//   ....[0]....
.L_24:
        /*0530*/ 	.word	0x000034a0


	//   ....[1]....
        /*0534*/ 	.word	0x000034c0


	//   ....[2]....
        /*0538*/ 	.word	0x000034e0


	//   ....[3]....
        /*053c*/ 	.word	0x00003500


	//   ....[4]....
        /*0540*/ 	.word	0x00003520


	//   ....[5]....
        /*0544*/ 	.word	0x000035f0


	//   ....[6]....
        /*0548*/ 	.word	0x00003610


	//   ....[7]....
        /*054c*/ 	.word	0x00003630


	//   ....[8]....
        /*0550*/ 	.word	0x00003650


	//   ....[9]....
        /*0554*/ 	.word	0x00003670


	//   ....[10]....
        /*0558*/ 	.word	0x00003900


	//   ....[11]....
        /*055c*/ 	.word	0x00003920


	//   ....[12]....
        /*0560*/ 	.word	0x00003940


	//   ....[13]....
        /*0564*/ 	.word	0x00003960


	//   ....[14]....
        /*0568*/ 	.word	0x00003980


	//   ....[15]....
        /*056c*/ 	.word	0x00003a10


	//   ....[16]....
        /*0570*/ 	.word	0x00003a30


	//   ....[17]....
        /*0574*/ 	.word	0x00003a50


	//   ....[18]....
        /*0578*/ 	.word	0x00003a70


	//   ....[19]....
        /*057c*/ 	.word	0x00003a90


	//   ....[20]....
        /*0580*/ 	.word	0x00003d30


	//   ....[21]....
        /*0584*/ 	.word	0x00003d50


	//   ....[22]....
        /*0588*/ 	.word	0x00003d70


	//   ....[23]....
        /*058c*/ 	.word	0x00003d90


	//   ....[24]....
        /*0590*/ 	.word	0x00003db0


	//   ....[25]....
        /*0594*/ 	.word	0x00003e40


	//   ....[26]....
        /*0598*/ 	.word	0x00003e60


	//   ....[27]....
        /*059c*/ 	.word	0x00003e80


	//   ....[28]....
        /*05a0*/ 	.word	0x00003ea0


	//   ....[29]....
        /*05a4*/ 	.word	0x00003ec0


	//   ....[30]....
        /*05a8*/ 	.word	0x00004160


	//   ....[31]....
        /*05ac*/ 	.word	0x00004180


	//   ....[32]....
        /*05b0*/ 	.word	0x000041a0


	//   ....[33]....
        /*05b4*/ 	.word	0x000041c0


	//   ....[34]....
        /*05b8*/ 	.word	0x000041e0


	//   ....[35]....
        /*05bc*/ 	.word	0x00004270


	//   ....[36]....
        /*05c0*/ 	.word	0x00004290


	//   ....[37]....
        /*05c4*/ 	.word	0x000042b0


	//   ....[38]....
        /*05c8*/ 	.word	0x000042d0


	//   ....[39]....
        /*05cc*/ 	.word	0x000042f0


	//   ....[40]....
        /*05d0*/ 	.word	0x00004590


	//   ....[41]....
        /*05d4*/ 	.word	0x000045b0


	//   ....[42]....
        /*05d8*/ 	.word	0x000045d0


	//   ....[43]....
        /*05dc*/ 	.word	0x000045f0


	//   ....[44]....
        /*05e0*/ 	.word	0x00004610


	//   ....[45]....
        /*05e4*/ 	.word	0x000046a0


	//   ....[46]....
        /*05e8*/ 	.word	0x000046c0


	//   ....[47]....
        /*05ec*/ 	.word	0x000046e0


	//   ....[48]....
        /*05f0*/ 	.word	0x00004700


	//   ....[49]....
        /*05f4*/ 	.word	0x00004720


	//   ....[50]....
        /*05f8*/ 	.word	0x000049c0


	//   ....[51]....
        /*05fc*/ 	.word	0x000049e0


	//   ....[52]....
        /*0600*/ 	.word	0x00004a00


	//   ....[53]....
        /*0604*/ 	.word	0x00004a20


	//   ....[54]....
        /*0608*/ 	.word	0x00004a40


	//   ....[55]....
        /*060c*/ 	.word	0x00004ad0


	//   ....[56]....
        /*0610*/ 	.word	0x00004af0


	//   ....[57]....
        /*0614*/ 	.word	0x00004b10


	//   ....[58]....
        /*0618*/ 	.word	0x00004b30


	//   ....[59]....
        /*061c*/ 	.word	0x00004b50


	//   ....[60]....
        /*0620*/ 	.word	0x00004df0


	//   ....[61]....
        /*0624*/ 	.word	0x00004e10


	//   ....[62]....
        /*0628*/ 	.word	0x00004e30


	//   ....[63]....
        /*062c*/ 	.word	0x00004e50


	//   ....[64]....
        /*0630*/ 	.word	0x00004e70


	//   ....[65]....
        /*0634*/ 	.word	0x00004f00


	//   ....[66]....
        /*0638*/ 	.word	0x00004f20


	//   ....[67]....
        /*063c*/ 	.word	0x00004f40


	//   ....[68]....
        /*0640*/ 	.word	0x00004f60


	//   ....[69]....
        /*0644*/ 	.word	0x00004f80


	//   ....[70]....
        /*0648*/ 	.word	0x00005220


	//   ....[71]....
        /*064c*/ 	.word	0x00005240


	//   ....[72]....
        /*0650*/ 	.word	0x00005260


	//   ....[73]....
        /*0654*/ 	.word	0x00005280


	//   ....[74]....
        /*0658*/ 	.word	0x000052a0


	//   ....[75]....
        /*065c*/ 	.word	0x00005330


	//   ....[76]....
        /*0660*/ 	.word	0x00005350


	//   ....[77]....
        /*0664*/ 	.word	0x00005370


	//   ....[78]....
        /*0668*/ 	.word	0x00005390


	//   ....[79]....
        /*066c*/ 	.word	0x000053b0


	//   ....[80]....
        /*0670*/ 	.word	0x00005650


	//   ....[81]....
        /*0674*/ 	.word	0x00005670


	//   ....[82]....
        /*0678*/ 	.word	0x00005690


	//   ....[83]....
        /*067c*/ 	.word	0x000056b0


	//   ....[84]....
        /*0680*/ 	.word	0x000056d0


	//   ....[85]....
        /*0684*/ 	.word	0x00005760


	//   ....[86]....
        /*0688*/ 	.word	0x00005780


	//   ....[87]....
        /*068c*/ 	.word	0x000057a0


	//   ....[88]....
        /*0690*/ 	.word	0x000057c0


	//   ....[89]....
        /*0694*/ 	.word	0x000057e0


	//   ....[90]....
        /*0698*/ 	.word	0x00005a80


	//   ....[91]....
        /*069c*/ 	.word	0x00005aa0


	//   ....[92]....
        /*06a0*/ 	.word	0x00005ac0


	//   ....[93]....
        /*06a4*/ 	.word	0x00005ae0


	//   ....[94]....
        /*06a8*/ 	.word	0x00005b00


	//   ....[95]....
        /*06ac*/ 	.word	0x00005b90


	//   ....[96]....
        /*06b0*/ 	.word	0x00005bb0


	//   ....[97]....
        /*06b4*/ 	.word	0x00005bd0


	//   ....[98]....
        /*06b8*/ 	.word	0x00005bf0


	//   ....[99]....
        /*06bc*/ 	.word	0x00005c10


	//   ....[100]....
        /*06c0*/ 	.word	0x00005eb0


	//   ....[101]....
        /*06c4*/ 	.word	0x00005ed0


	//   ....[102]....
        /*06c8*/ 	.word	0x00005ef0


	//   ....[103]....
        /*06cc*/ 	.word	0x00005f10


	//   ....[104]....
        /*06d0*/ 	.word	0x00005f30


	//   ....[105]....
        /*06d4*/ 	.word	0x00005fc0


	//   ....[106]....
        /*06d8*/ 	.word	0x00005fe0


	//   ....[107]....
        /*06dc*/ 	.word	0x00006000


	//   ....[108]....
        /*06e0*/ 	.word	0x00006020


	//   ....[109]....
        /*06e4*/ 	.word	0x00006040


	//   ....[110]....
        /*06e8*/ 	.word	0x000062e0


	//   ....[111]....
        /*06ec*/ 	.word	0x00006300


	//   ....[112]....
        /*06f0*/ 	.word	0x00006320


	//   ....[113]....
        /*06f4*/ 	.word	0x00006340


	//   ....[114]....
        /*06f8*/ 	.word	0x00006360


	//   ....[115]....
        /*06fc*/ 	.word	0x000063f0


	//   ....[116]....
        /*0700*/ 	.word	0x00006410


	//   ....[117]....
        /*0704*/ 	.word	0x00006430


	//   ....[118]....
        /*0708*/ 	.word	0x00006450


	//   ....[119]....
        /*070c*/ 	.word	0x00006470


	//   ....[120]....
        /*0710*/ 	.word	0x00006710


	//   ....[121]....
        /*0714*/ 	.word	0x00006730


	//   ....[122]....
        /*0718*/ 	.word	0x00006750


	//   ....[123]....
        /*071c*/ 	.word	0x00006770


	//   ....[124]....
        /*0720*/ 	.word	0x00006790


	//   ....[125]....
        /*0724*/ 	.word	0x00006820


	//   ....[126]....
        /*0728*/ 	.word	0x00006840


	//   ....[127]....
        /*072c*/ 	.word	0x00006860


	//   ....[128]....
        /*0730*/ 	.word	0x00006880


	//   ....[129]....
        /*0734*/ 	.word	0x000068a0


	//   ....[130]....
        /*0738*/ 	.word	0x00006b40


	//   ....[131]....
        /*073c*/ 	.word	0x00006b60


	//   ....[132]....
        /*0740*/ 	.word	0x00006b80


	//   ....[133]....
        /*0744*/ 	.word	0x00006ba0


	//   ....[134]....
        /*0748*/ 	.word	0x00006bc0


	//   ....[135]....
        /*074c*/ 	.word	0x00006c50


	//   ....[136]....
        /*0750*/ 	.word	0x00006c70


	//   ....[137]....
        /*0754*/ 	.word	0x00006c90


	//   ....[138]....
        /*0758*/ 	.word	0x00006cb0


	//   ....[139]....
        /*075c*/ 	.word	0x00006cd0


	//   ....[140]....
        /*0760*/ 	.word	0x00006f70


	//   ....[141]....
        /*0764*/ 	.word	0x00006f90


	//   ....[142]....
        /*0768*/ 	.word	0x00006fb0


	//   ....[143]....
        /*076c*/ 	.word	0x00006fd0


	//   ....[144]....
        /*0770*/ 	.word	0x00006ff0


	//   ....[145]....
        /*0774*/ 	.word	0x00007080


	//   ....[146]....
        /*0778*/ 	.word	0x000070a0


	//   ....[147]....
        /*077c*/ 	.word	0x000070c0


	//   ....[148]....
        /*0780*/ 	.word	0x000070e0


	//   ....[149]....
        /*0784*/ 	.word	0x00007100


	//   ....[150]....
        /*0788*/ 	.word	0x000073a0


	//   ....[151]....
        /*078c*/ 	.word	0x000073c0


	//   ....[152]....
        /*0790*/ 	.word	0x000073e0


	//   ....[153]....
        /*0794*/ 	.word	0x00007400


	//   ....[154]....
        /*0798*/ 	.word	0x00007420


	//   ....[155]....
        /*079c*/ 	.word	0x000074b0


	//   ....[156]....
        /*07a0*/ 	.word	0x000074d0


	//   ....[157]....
        /*07a4*/ 	.word	0x000074f0


	//   ....[158]....
        /*07a8*/ 	.word	0x00007510


	//   ....[159]....
        /*07ac*/ 	.word	0x00007530


	//   ....[160]....
        /*07b0*/ 	.word	0x000077d0


	//   ....[161]....
        /*07b4*/ 	.word	0x000077f0


	//   ....[162]....
        /*07b8*/ 	.word	0x00007810


	//   ....[163]....
        /*07bc*/ 	.word	0x00007830


	//   ....[164]....
        /*07c0*/ 	.word	0x00007850


	//   ....[165]....
        /*07c4*/ 	.word	0x000078e0


	//   ....[166]....
        /*07c8*/ 	.word	0x00007900


	//   ....[167]....
        /*07cc*/ 	.word	0x00007920


	//   ....[168]....
        /*07d0*/ 	.word	0x00007940


	//   ....[169]....
        /*07d4*/ 	.word	0x00007960


	//   ....[170]....
        /*07d8*/ 	.word	0x00007c00


	//   ....[171]....
        /*07dc*/ 	.word	0x00007c20


	//   ....[172]....
        /*07e0*/ 	.word	0x00007c40


	//   ....[173]....
        /*07e4*/ 	.word	0x00007c60


	//   ....[174]....
        /*07e8*/ 	.word	0x00007c80


	//   ....[175]....
        /*07ec*/ 	.word	0x00007d10


	//   ....[176]....
        /*07f0*/ 	.word	0x00007d30


	//   ....[177]....
        /*07f4*/ 	.word	0x00007d50


	//   ....[178]....
        /*07f8*/ 	.word	0x00007d70


	//   ....[179]....
        /*07fc*/ 	.word	0x00007d90


	//   ....[180]....
        /*0800*/ 	.word	0x00008030


	//   ....[181]....
        /*0804*/ 	.word	0x00008050


	//   ....[182]....
        /*0808*/ 	.word	0x00008070


	//   ....[183]....
        /*080c*/ 	.word	0x00008090


	//   ....[184]....
        /*0810*/ 	.word	0x000080b0


	//   ....[185]....
        /*0814*/ 	.word	0x00008140


	//   ....[186]....
        /*0818*/ 	.word	0x00008160


	//   ....[187]....
        /*081c*/ 	.word	0x00008180


	//   ....[188]....
        /*0820*/ 	.word	0x000081a0


	//   ....[189]....
        /*0824*/ 	.word	0x000081c0


	//   ....[190]....
        /*0828*/ 	.word	0x00008450


	//   ....[191]....
        /*082c*/ 	.word	0x00008470


	//   ....[192]....
        /*0830*/ 	.word	0x00008490


	//   ....[193]....
        /*0834*/ 	.word	0x000084b0


	//   ....[194]....
        /*0838*/ 	.word	0x000084d0


	//   ....[195]....
        /*083c*/ 	.word	0x00008570


	//   ....[196]....
        /*0840*/ 	.word	0x00008590


	//   ....[197]....
        /*0844*/ 	.word	0x000085b0


	//   ....[198]....
        /*0848*/ 	.word	0x000085d0


	//   ....[199]....
        /*084c*/ 	.word	0x000085f0


	//   ....[200]....
        /*0850*/ 	.word	0x00009120


	//   ....[201]....
        /*0854*/ 	.word	0x00009180


	//   ....[202]....
        /*0858*/ 	.word	0x000091e0


	//   ....[203]....
        /*085c*/ 	.word	0x00009240


	//   ....[204]....
        /*0860*/ 	.word	0x000092a0


	//   ....[205]....
        /*0864*/ 	.word	0x00009320


	//   ....[206]....
        /*0868*/ 	.word	0x00009380


	//   ....[207]....
        /*086c*/ 	.word	0x000093e0


	//   ....[208]....
        /*0870*/ 	.word	0x00009440


	//   ....[209]....
        /*0874*/ 	.word	0x000094a0


	//   ....[210]....
        /*0878*/ 	.word	0x00009520


	//   ....[211]....
        /*087c*/ 	.word	0x00009580


	//   ....[212]....
        /*0880*/ 	.word	0x000095e0


	//   ....[213]....
        /*0884*/ 	.word	0x00009640


	//   ....[214]....
        /*0888*/ 	.word	0x000096a0


	//   ....[215]....
        /*088c*/ 	.word	0x00009720


	//   ....[216]....
        /*0890*/ 	.word	0x00009780


	//   ....[217]....
        /*0894*/ 	.word	0x000097e0


	//   ....[218]....
        /*0898*/ 	.word	0x00009840


	//   ....[219]....
        /*089c*/ 	.word	0x000098a0


	//   ....[220]....
        /*08a0*/ 	.word	0x00009920


	//   ....[221]....
        /*08a4*/ 	.word	0x00009980


	//   ....[222]....
        /*08a8*/ 	.word	0x000099e0


	//   ....[223]....
        /*08ac*/ 	.word	0x00009a40


	//   ....[224]....
        /*08b0*/ 	.word	0x00009aa0


	//   ....[225]....
        /*08b4*/ 	.word	0x00009b20


	//   ....[226]....
        /*08b8*/ 	.word	0x00009b80


	//   ....[227]....
        /*08bc*/ 	.word	0x00009be0


	//   ....[228]....
        /*08c0*/ 	.word	0x00009c40


	//   ....[229]....
        /*08c4*/ 	.word	0x00009ca0


	//   ....[230]....
        /*08c8*/ 	.word	0x00009d20


	//   ....[231]....
        /*08cc*/ 	.word	0x00009d80


	//   ....[232]....
        /*08d0*/ 	.word	0x00009de0


	//   ....[233]....
        /*08d4*/ 	.word	0x00009e40


	//   ....[234]....
        /*08d8*/ 	.word	0x00009ea0


	//   ....[235]....
        /*08dc*/ 	.word	0x00009f20


	//   ....[236]....
        /*08e0*/ 	.word	0x00009f80


	//   ....[237]....
        /*08e4*/ 	.word	0x00009fe0


	//   ....[238]....
        /*08e8*/ 	.word	0x0000a040


	//   ....[239]....
        /*08ec*/ 	.word	0x0000a0a0


	//   ....[240]....
        /*08f0*/ 	.word	0x0000a120


	//   ....[241]....
        /*08f4*/ 	.word	0x0000a180


	//   ....[242]....
        /*08f8*/ 	.word	0x0000a1e0


	//   ....[243]....
        /*08fc*/ 	.word	0x0000a240


	//   ....[244]....
        /*0900*/ 	.word	0x0000a2a0


	//   ....[245]....
        /*0904*/ 	.word	0x0000a320


	//   ....[246]....
        /*0908*/ 	.word	0x0000a380


	//   ....[247]....
        /*090c*/ 	.word	0x0000a3e0


	//   ....[248]....
        /*0910*/ 	.word	0x0000a440


	//   ....[249]....
        /*0914*/ 	.word	0x0000a4a0


	//   ....[250]....
        /*0918*/ 	.word	0x0000a520


	//   ....[251]....
        /*091c*/ 	.word	0x0000a580


	//   ....[252]....
        /*0920*/ 	.word	0x0000a5e0


	//   ....[253]....
        /*0924*/ 	.word	0x0000a640


	//   ....[254]....
        /*0928*/ 	.word	0x0000a6a0


	//   ....[255]....
        /*092c*/ 	.word	0x0000a720


	//   ....[0]....
        /*0930*/ 	.word	0x0000a780


	//   ....[1]....
        /*0934*/ 	.word	0x0000a7e0


	//   ....[2]....
        /*0938*/ 	.word	0x0000a840


	//   ....[3]....
        /*093c*/ 	.word	0x0000a8a0


	//   ....[4]....
        /*0940*/ 	.word	0x0000a920


	//   ....[5]....
        /*0944*/ 	.word	0x0000a980


	//   ....[6]....
        /*0948*/ 	.word	0x0000a9e0


	//   ....[7]....
        /*094c*/ 	.word	0x0000aa40


	//   ....[8]....
        /*0950*/ 	.word	0x0000aaa0


	//   ....[9]....
        /*0954*/ 	.word	0x0000ab20


	//   ....[10]....
        /*0958*/ 	.word	0x0000ab80


	//   ....[11]....
        /*095c*/ 	.word	0x0000abe0


	//   ....[12]....
        /*0960*/ 	.word	0x0000ac40


	//   ....[13]....
        /*0964*/ 	.word	0x0000aca0


	//   ....[14]....
        /*0968*/ 	.word	0x0000ad20


	//   ....[15]....
        /*096c*/ 	.word	0x0000ad80


	//   ....[16]....
        /*0970*/ 	.word	0x0000ade0


	//   ....[17]....
        /*0974*/ 	.word	0x0000ae40


	//   ....[18]....
        /*0978*/ 	.word	0x0000aea0


	//   ....[19]....
        /*097c*/ 	.word	0x0000af20


	//   ....[20]....
        /*0980*/ 	.word	0x0000af80


	//   ....[21]....
        /*0984*/ 	.word	0x0000afe0


	//   ....[22]....
        /*0988*/ 	.word	0x0000b040


	//   ....[23]....
        /*098c*/ 	.word	0x0000b0a0


	//   ....[24]....
        /*0990*/ 	.word	0x0000b120


	//   ....[25]....
        /*0994*/ 	.word	0x0000b180


	//   ....[26]....
        /*0998*/ 	.word	0x0000b1e0


	//   ....[27]....
        /*099c*/ 	.word	0x0000b240


	//   ....[28]....
        /*09a0*/ 	.word	0x0000b2a0


	//   ....[29]....
        /*09a4*/ 	.word	0x0000b320


	//   ....[30]....
        /*09a8*/ 	.word	0x0000b380


	//   ....[31]....
        /*09ac*/ 	.word	0x0000b3e0


	//   ....[32]....
        /*09b0*/ 	.word	0x0000b440


	//   ....[33]....
        /*09b4*/ 	.word	0x0000b4a0


	//   ....[34]....
        /*09b8*/ 	.word	0x0000b520


	//   ....[35]....
        /*09bc*/ 	.word	0x0000b580


	//   ....[36]....
        /*09c0*/ 	.word	0x0000b5e0


	//   ....[37]....
        /*09c4*/ 	.word	0x0000b640


	//   ....[38]....
        /*09c8*/ 	.word	0x0000b6a0


	//   ....[39]....
        /*09cc*/ 	.word	0x0000b720


	//   ....[40]....
        /*09d0*/ 	.word	0x0000b780


	//   ....[41]....
        /*09d4*/ 	.word	0x0000b7e0


	//   ....[42]....
        /*09d8*/ 	.word	0x0000b840


	//   ....[43]....
        /*09dc*/ 	.word	0x0000b8a0


	//----- nvinfo : EIATTR_VRC_CTA_INIT_COUNT
	.align		4
.L_25:
        /*09e0*/ 	.byte	0x02, 0x4a
	.zero		1
	.zero		1


	//----- nvinfo : EIATTR_EXIT_INSTR_OFFSETS
	.align		4
        /*09e4*/ 	.byte	0x04, 0x1c
        /*09e6*/ 	.short	(.L_27 - .L_26)


	//   ....[0]....
.L_26:
        /*09e8*/ 	.word	0x00008ca0


	//   ....[1]....
        /*09ec*/ 	.word	0x000090c0


	//----- nvinfo : EIATTR_MAX_THREADS
	.align		4
.L_27:
        /*09f0*/ 	.byte	0x04, 0x05
        /*09f2*/ 	.short	(.L_29 - .L_28)
.L_28:
        /*09f4*/ 	.word	0x00000100
        /*09f8*/ 	.word	0x00000001
        /*09fc*/ 	.word	0x00000001


	//----- nvinfo : EIATTR_CRS_STACK_SIZE
	.align		4
.L_29:
        /*0a00*/ 	.byte	0x04, 0x1e
        /*0a02*/ 	.short	(.L_31 - .L_30)
.L_30:
        /*0a04*/ 	.word	0x00000000


	//----- nvinfo : EIATTR_CBANK_PARAM_SIZE
	.align		4
.L_31:
        /*0a08*/ 	.byte	0x03, 0x19
        /*0a0a*/ 	.short	0x0030


	//----- nvinfo : EIATTR_PARAM_CBANK
	.align		4
        /*0a0c*/ 	.byte	0x04, 0x0a
        /*0a0e*/ 	.short	(.L_33 - .L_32)
	.align		4
.L_32:
        /*0a10*/ 	.word	index@(.nv.constant0.fused_micro_operators)
        /*0a14*/ 	.short	0x0380
        /*0a16*/ 	.short	0x0030


	//----- nvinfo : EIATTR_SW_WAR
	.align		4
.L_33:
        /*0a18*/ 	.byte	0x04, 0x36
        /*0a1a*/ 	.short	(.L_35 - .L_34)
.L_34:
        /*0a1c*/ 	.word	0x00000008
.L_35:


//--------------------- .nv.callgraph             --------------------------
	.section	.nv.callgraph,"",@"SHT_CUDA_CALLGRAPH"
	.align	4
	.sectionentsize	8
	.align		4
        /*0000*/ 	.word	0x00000000
	.align		4
        /*0004*/ 	.word	0xffffffff
	.align		4
        /*0008*/ 	.word	0x00000000
	.align		4
        /*000c*/ 	.word	0xfffffffe
	.align		4
        /*0010*/ 	.word	0x00000000
	.align		4
        /*0014*/ 	.word	0xfffffffd
	.align		4
        /*0018*/ 	.word	0x00000000
	.align		4
        /*001c*/ 	.word	0xfffffffc


//--------------------- .text.fused_micro_operators --------------------------
	.section	.text.fused_micro_operators,"ax",@progbits
	.align	128
        .global         fused_micro_operators
        .type           fused_micro_operators,@function
        .size           fused_micro_operators,(.L_x_240 - fused_micro_operators)
        .other          fused_micro_operators,@"STO_CUDA_ENTRY STV_DEFAULT"
fused_micro_operators:
.text.fused_micro_operators:
[----:B------:R-:W-:Y:S01]  /*0000*/  LDC R1, c[0x0][0x37c] ;  /* 0x0000df00ff017b82 */ /* 0x000fe20000000800 */
[----:B------:R-:W0:Y:S07]  /*0010*/  S2R R24, SR_TID.X ;  /* 0x0000000000187919 */ /* 0x000e2e0000002100 */
[----:B------:R-:W0:Y:S01]  /*0020*/  LDC.64 R6, c[0x0][0x380] ;  /* 0x0000e000ff067b82 */ /* 0x000e220000000a00 */
[----:B------:R-:W1:Y:S01]  /*0030*/  LDCU.64 UR8, c[0x0][0x358] ;  /* 0x00006b00ff0877ac */ /* 0x000e620008000a00 */
[----:B0-----:R-:W-:-:S05]  /*0040*/  IMAD.WIDE.U32 R6, R24, 0x4, R6 ;  /* 0x0000000418067825 */ /* 0x001fca00078e0006 */
[----:B-1----:R-:W2:Y:S04]  /*0050*/  LDG.E R19, desc[UR8][R6.64] ;  /* 0x0000000806137981 */ /* 0x002ea8000c1e1900 */
[----:B------:R-:W3:Y:S04]  /*0060*/  LDG.E R20, desc[UR8][R6.64+0x780] ;  /* 0x0007800806147981 */ /* 0x000ee8000c1e1900 */
[----:B------:R-:W4:Y:S04]  /*0070*/  LDG.E R34, desc[UR8][R6.64+0xf00] ;  /* 0x000f000806227981 */ /* 0x000f28000c1e1900 */
[----:B------:R-:W5:Y:S04]  /*0080*/  LDG.E R18, desc[UR8][R6.64+0x1680] ;  /* 0x0016800806127981 */ /* 0x000f68000c1e1900 */
        /* <DEDUP_REMOVED lines=26> */
[----:B------:R-:W5:Y:S01]  /*0230*/  LDG.E R21, desc[UR8][R6.64+0xe100] ;  /* 0x00e1000806157981 */ /* 0x000f62000c1e1900 */
[----:B--2---:R-:W-:-:S04]  /*0240*/  FADD R19, RZ, R19 ;  /* 0x00000013ff137221 */ /* 0x004fc80000000000 */
[----:B---3--:R-:W-:Y:S02]  /*0250*/  FADD R19, R19, R20 ;  /* 0x0000001413137221 */ /* 0x008fe40000000000 */
[----:B------:R-:W2:Y:S02]  /*0260*/  LDG.E R20, desc[UR8][R6.64+0xe880] ;  /* 0x00e8800806147981 */ /* 0x000ea4000c1e1900 */
[----:B----4-:R-:W-:-:S04]  /*0270*/  FADD R19, R19, R34 ;  /* 0x0000002213137221 */ /* 0x010fc80000000000 */
[----:B-----5:R-:W-:Y:S02]  /*0280*/  FADD R18, R19, R18 ;  /* 0x0000001213127221 */ /* 0x020fe40000000000 */
[----:B------:R-:W3:Y:S02]  /*0290*/  LDG.E R19, desc[UR8][R6.64+0xf000] ;  /* 0x00f0000806137981 */ /* 0x000ee4000c1e1900 */
[----:B------:R-:W-:Y:S02]  /*02a0*/  FADD R17, R18, R17 ;  /* 0x0000001112117221 */ /* 0x000fe40000000000 */
[----:B------:R-:W4:Y:S02]  /*02b0*/  LDG.E R18, desc[UR8][R6.64+0xf780] ;  /* 0x00f7800806127981 */ /* 0x000f24000c1e1900 */
[----:B------:R-:W-:Y:S02]  /*02c0*/  FADD R16, R17, R16 ;  /* 0x0000001011107221 */ /* 0x000fe40000000000 */
[----:B------:R-:W5:Y:S02]  /*02d0*/  LDG.E R17, desc[UR8][R6.64+0xff00] ;  /* 0x00ff000806117981 */ /* 0x000f64000c1e1900 */
[----:B------:R-:W-:-:S02]  /*02e0*/  FADD R15, R16, R15 ;  /* 0x0000000f100f7221 */ /* 0x000fc40000000000 */
[----:B------:R-:W5:Y:S02]  /*02f0*/  LDG.E R16, desc[UR8][R6.64+0x10680] ;  /* 0x0106800806107981 */ /* 0x000f64000c1e1900 */
[----:B------:R-:W-:Y:S02]  /*0300*/  FADD R14, R15, R14 ;  /* 0x0000000e0f0e7221 */ /* 0x000fe40000000000 */
[----:B------:R-:W5:Y:S02]  /*0310*/  LDG.E R15, desc[UR8][R6.64+0x10e00] ;  /* 0x010e0008060f7981 */ /* 0x000f64000c1e1900 */
        /* <DEDUP_REMOVED lines=11> */
[----:B------:R-:W5:Y:S04]  /*03d0*/  LDG.E R9, desc[UR8][R6.64+0x13b00] ;  /* 0x013b000806097981 */ /* 0x000f68000c1e1900 */
[----:B------:R-:W5:Y:S01]  /*03e0*/  LDG.E R8, desc[UR8][R6.64+0x14280] ;  /* 0x0142800806087981 */ /* 0x000f62000c1e1900 */
[----:B------:R-:W-:-:S03]  /*03f0*/  FADD R34, R35, R4 ;  /* 0x0000000423227221 */ /* 0x000fc60000000000 */
[----:B------:R-:W5:Y:S01]  /*0400*/  LDG.E R4, desc[UR8][R6.64+0x14a00] ;  /* 0x014a000806047981 */ /* 0x000f62000c1e1900 */
[----:B------:R-:W-:-:S03]  /*0410*/  FADD R35, R34, R3 ;  /* 0x0000000322237221 */ /* 0x000fc60000000000 */
[----:B------:R-:W5:Y:S01]  /*0420*/  LDG.E R3, desc[UR8][R6.64+0x15180] ;  /* 0x0151800806037981 */ /* 0x000f62000c1e1900 */
[----:B------:R-:W-:-:S04]  /*0430*/  FADD R2, R35, R2 ;  /* 0x0000000223027221 */ /* 0x000fc80000000000 */
[----:B------:R-:W-:Y:S02]  /*0440*/  FADD R33, R2, R33 ;  /* 0x0000002102217221 */ /* 0x000fe40000000000 */
        /* <DEDUP_REMOVED lines=27> */
[----:B--2---:R-:W-:Y:S02]  /*0600*/  FADD R20, R21, R20 ;  /* 0x0000001415147221 */ /* 0x004fe40000000000 */
[----:B------:R-:W2:Y:S02]  /*0610*/  LDG.E R21, desc[UR8][R6.64+0x1c200] ;  /* 0x01c2000806157981 */ /* 0x000ea4000c1e1900 */
[----:B---3--:R-:W-:-:S02]  /*0620*/  FADD R19, R20, R19 ;  /* 0x0000001314137221 */ /* 0x008fc40000000000 */
[----:B------:R-:W3:Y:S02]  /*0630*/  LDG.E R20, desc[UR8][R6.64+0x1c980] ;  /* 0x01c9800806147981 */ /* 0x000ee4000c1e1900 */
[----:B----4-:R-:W-:Y:S02]  /*0640*/  FADD R18, R19, R18 ;  /* 0x0000001213127221 */ /* 0x010fe40000000000 */
[----:B------:R-:W4:Y:S02]  /*0650*/  LDG.E R19, desc[UR8][R6.64+0x1d100] ;  /* 0x01d1000806137981 */ /* 0x000f24000c1e1900 */
[----:B-----5:R-:W-:Y:S02]  /*0660*/  FADD R17, R18, R17 ;  /* 0x0000001112117221 */ /* 0x020fe40000000000 */
        /* <DEDUP_REMOVED lines=51> */
[----:B--2---:R-:W-:Y:S02]  /*09a0*/  FADD R21, R22, R21 ;  /* 0x0000001516157221 */ /* 0x004fe40000000000 */
[----:B------:R-:W2:Y:S02]  /*09b0*/  LDG.E R22, desc[UR8][R6.64+0x29b80] ;  /* 0x029b800806167981 */ /* 0x000ea4000c1e1900 */
[----:B---3--:R-:W-:Y:S02]  /*09c0*/  FADD R20, R21, R20 ;  /* 0x0000001415147221 */ /* 0x008fe40000000000 */
[----:B------:R-:W3:Y:S02]  /*09d0*/  LDG.E R21, desc[UR8][R6.64+0x2a300] ;  /* 0x02a3000806157981 */ /* 0x000ee4000c1e1900 */
[----:B----4-:R-:W-:-:S02]  /*09e0*/  FADD R19, R20, R19 ;  /* 0x0000001314137221 */ /* 0x010fc40000000000 */
[----:B------:R-:W4:Y:S02]  /*09f0*/  LDG.E R20, desc[UR8][R6.64+0x2aa80] ;  /* 0x02aa800806147981 */ /* 0x000f24000c1e1900 */
[----:B-----5:R-:W-:Y:S02]  /*0a00*/  FADD R18, R19, R18 ;  /* 0x0000001213127221 */ /* 0x020fe40000000000 */
        /* <DEDUP_REMOVED lines=51> */
[----:B--2---:R-:W-:-:S02]  /*0d40*/  FADD R34, R33, R22 ;  /* 0x0000001621227221 */ /* 0x004fc40000000000 */
[----:B------:R-:W2:Y:S02]  /*0d50*/  LDG.E R22, desc[UR8][R6.64+0x37500] ;  /* 0x0375000806167981 */ /* 0x000ea4000c1e1900 */
[----:B---3--:R-:W-:Y:S02]  /*0d60*/  FADD R33, R34, R21 ;  /* 0x0000001522217221 */ /* 0x008fe40000000000 */
[----:B------:R-:W3:Y:S02]  /*0d70*/  LDG.E R21, desc[UR8][R6.64+0x37c80] ;  /* 0x037c800806157981 */ /* 0x000ee4000c1e1900 */
[----:B----4-:R-:W-:Y:S02]  /*0d80*/  FADD R34, R33, R20 ;  /* 0x0000001421227221 */ /* 0x010fe40000000000 */
[----:B------:R-:W4:Y:S02]  /*0d90*/  LDG.E R20, desc[UR8][R6.64+0x38400] ;  /* 0x0384000806147981 */ /* 0x000f24000c1e1900 */
[----:B-----5:R-:W-:-:S02]  /*0da0*/  FADD R33, R34, R19 ;  /* 0x0000001322217221 */ /* 0x020fc40000000000 */
        /* <DEDUP_REMOVED lines=157> */
[----:B------:R-:W-:Y:S01]  /*1780*/  FADD R23, R26, R23 ;  /* 0x000000171a177221 */ /* 0x000fe20000000000 */
[----:B------:R-:W-:Y:S01]  /*1790*/  HFMA2 R5, -RZ, RZ, 0.95654296875, 0.10968017578125 ;  /* 0x3ba72f05ff057431 */ /* 0x000fe200000001ff */
[----:B------:R-:W-:Y:S01]  /*17a0*/  MOV R0, 0x43440000 ;  /* 0x4344000000007802 */ /* 0x000fe20000000f00 */
[----:B------:R-:W0:Y:S04]  /*17b0*/  LDC R25, c[0x0][0x360] ;  /* 0x0000d800ff197b82 */ /* 0x000e280000000800 */
[----:B------:R-:W-:Y:S01]  /*17c0*/  FFMA R0, R5, -R0, 1 ;  /* 0x3f80000005007423 */ /* 0x000fe20000000800 */
[----:B------:R-:W-:Y:S01]  /*17d0*/  BSSY.RECONVERGENT B2, `(.L_x_0) ;  /* 0x000001f000027945 */ /* 0x000fe20003800200 */
[----:B--2---:R-:W-:-:S04]  /*17e0*/  FADD R22, R23, R22 ;  /* 0x0000001617167221 */ /* 0x004fc80000000000 */
[----:B---3--:R-:W-:-:S04]  /*17f0*/  FADD R21, R22, R21 ;  /* 0x0000001516157221 */ /* 0x008fc80000000000 */
[----:B----4-:R-:W-:-:S04]  /*1800*/  FADD R20, R21, R20 ;  /* 0x0000001415147221 */ /* 0x010fc80000000000 */
[----:B-----5:R-:W-:-:S04]  /*1810*/  FADD R19, R20, R19 ;  /* 0x0000001314137221 */ /* 0x020fc80000000000 */
        /* <DEDUP_REMOVED lines=16> */
[----:B------:R-:W1:Y:S01]  /*1920*/  FCHK P0, R2, 196 ;  /* 0x4344000002007902 */ /* 0x000e620000000000 */
[----:B------:R-:W-:-:S04]  /*1930*/  FFMA R3, R0, R5, 0.0051020407117903232574 ;  /* 0x3ba72f0500037423 */ /* 0x000fc80000000005 */
[----:B------:R-:W-:-:S04]  /*1940*/  FFMA R4, R2, R3, RZ ;  /* 0x0000000302047223 */ /* 0x000fc800000000ff */
[----:B------:R-:W-:-:S04]  /*1950*/  FFMA R0, R4, -196, R2 ;  /* 0xc344000004007823 */ /* 0x000fc80000000002 */
[----:B------:R-:W-:Y:S01]  /*1960*/  FFMA R4, R3, R0, R4 ;  /* 0x0000000003047223 */ /* 0x000fe20000000004 */
[----:B01----:R-:W-:Y:S06]  /*1970*/  @!P0 BRA `(.L_x_1) ;  /* 0x0000000000108947 */ /* 0x003fec0003800000 */
[----:B------:R-:W-:Y:S02]  /*1980*/  MOV R0, 0x43440000 ;  /* 0x4344000000007802 */ /* 0x000fe40000000f00 */
[----:B------:R-:W-:-:S07]  /*1990*/  MOV R3, 0x19b0 ;  /* 0x000019b000037802 */ /* 0x000fce0000000f00 */
[----:B------:R-:W-:Y:S05]  /*19a0*/  CALL.REL.NOINC `($__internal_0_$__cuda_sm3x_div_rn_noftz_f32_slowpath) ;  /* 0x0000009c00c87944 */ /* 0x000fea0003c00000 */
[----:B------:R-:W-:-:S07]  /*19b0*/  MOV R4, R0 ;  /* 0x0000000000047202 */ /* 0x000fce0000000f00 */
.L_x_1:
[----:B------:R-:W-:Y:S05]  /*19c0*/  BSYNC.RECONVERGENT B2 ;  /* 0x0000000000027941 */ /* 0x000fea0003800200 */
.L_x_0:
[----:B------:R-:W-:Y:S01]  /*19d0*/  IADD3 R5, PT, PT, R25, R24, RZ ;  /* 0x0000001819057210 */ /* 0x000fe20007ffe0ff */
[----:B------:R-:W-:Y:S03]  /*19e0*/  BSSY.RECONVERGENT B2, `(.L_x_2) ;  /* 0x0000199000027945 */ /* 0x000fe60003800200 */
[----:B------:R-:W-:-:S13]  /*19f0*/  ISETP.GT.U32.AND P0, PT, R5, 0x1df, PT ;  /* 0x000001df0500780c */ /* 0x000fda0003f04070 */
[----:B------:R-:W-:Y:S05]  /*1a00*/  @P0 BRA `(.L_x_3) ;  /* 0x0000001800580947 */ /* 0x000fea0003800000 */
[----:B------:R-:W-:-:S05]  /*1a10*/  IMAD.WIDE R6, R25, 0x4, R6 ;  /* 0x0000000419067825 */ /* 0x000fca00078e0206 */
[----:B------:R-:W2:Y:S04]  /*1a20*/  LDG.E R22, desc[UR8][R6.64] ;  /* 0x0000000806167981 */ /* 0x000ea8000c1e1900 */
        /* <DEDUP_REMOVED lines=25> */
[----:B--2---:R-:W-:-:S03]  /*1bc0*/  FADD R23, RZ, R22 ;  /* 0x00000016ff177221 */ /* 0x004fc60000000000 */
[----:B------:R-:W2:Y:S01]  /*1bd0*/  LDG.E R22, desc[UR8][R6.64+0xc300] ;  /* 0x00c3000806167981 */ /* 0x000ea2000c1e1900 */
[----:B---3--:R-:W-:-:S03]  /*1be0*/  FADD R26, R23, R26 ;  /* 0x0000001a171a7221 */ /* 0x008fc60000000000 */
[----:B------:R-:W3:Y:S01]  /*1bf0*/  LDG.E R23, desc[UR8][R6.64+0xca80] ;  /* 0x00ca800806177981 */ /* 0x000ee2000c1e1900 */
[----:B----4-:R-:W-:-:S03]  /*1c00*/  FADD R30, R26, R35 ;  /* 0x000000231a1e7221 */ /* 0x010fc60000000000 */
[----:B------:R-:W4:Y:S01]  /*1c10*/  LDG.E R26, desc[UR8][R6.64+0xd200] ;  /* 0x00d20008061a7981 */ /* 0x000f22000c1e1900 */
[----:B-----5:R-:W-:-:S03]  /*1c20*/  FADD R30, R30, R27 ;  /* 0x0000001b1e1e7221 */ /* 0x020fc60000000000 */
[----:B------:R-:W5:Y:S01]  /*1c30*/  LDG.E R27, desc[UR8][R6.64+0xd980] ;  /* 0x00d98008061b7981 */ /* 0x000f62000c1e1900 */
[----:B------:R-:W-:-:S03]  /*1c40*/  FADD R35, R30, R29 ;  /* 0x0000001d1e237221 */ /* 0x000fc60000000000 */
[----:B------:R-:W5:Y:S04]  /*1c50*/  LDG.E R29, desc[UR8][R6.64+0xe100] ;  /* 0x00e10008061d7981 */ /* 0x000f68000c1e1900 */
        /* <DEDUP_REMOVED lines=326> */
[----:B------:R-:W5:Y:S04]  /*30c0*/  LDG.E R28, desc[UR8][R6.64+0x5af00] ;  /* 0x05af0008061c7981 */ /* 0x000f68000c1e1900 */
[----:B------:R0:W5:Y:S01]  /*30d0*/  LDG.E R34, desc[UR8][R6.64+0x5b680] ;  /* 0x05b6800806227981 */ /* 0x000162000c1e1900 */
        /* <DEDUP_REMOVED lines=14> */
[----:B0-----:R-:W-:Y:S01]  /*31c0*/  HFMA2 R6, -RZ, RZ, 0.95654296875, 0.10968017578125 ;  /* 0x3ba72f05ff067431 */ /* 0x001fe200000001ff */
[----:B------:R-:W-:-:S05]  /*31d0*/  MOV R3, 0x43440000 ;  /* 0x4344000000037802 */ /* 0x000fca0000000f00 */
[----:B------:R-:W-:-:S04]  /*31e0*/  FFMA R3, R6, -R3, 1 ;  /* 0x3f80000006037423 */ /* 0x000fc80000000803 */
[----:B------:R-:W-:Y:S01]  /*31f0*/  FFMA R6, R3, R6, 0.0051020407117903232574 ;  /* 0x3ba72f0503067423 */ /* 0x000fe20000000006 */
        /* <DEDUP_REMOVED lines=14> */
[----:B------:R-:W0:Y:S01]  /*32e0*/  FCHK P0, R2, 196 ;  /* 0x4344000002007902 */ /* 0x000e220000000000 */
[----:B------:R-:W-:-:S04]  /*32f0*/  FFMA R3, R6, R2, RZ ;  /* 0x0000000206037223 */ /* 0x000fc800000000ff */
[----:B------:R-:W-:-:S04]  /*3300*/  FFMA R0, R3, -196, R2 ;  /* 0xc344000003007823 */ /* 0x000fc80000000002 */
[----:B------:R-:W-:Y:S01]  /*3310*/  FFMA R6, R6, R0, R3 ;  /* 0x0000000006067223 */ /* 0x000fe20000000003 */
[----:B0-----:R-:W-:Y:S06]  /*3320*/  @!P0 BRA `(.L_x_3) ;  /* 0x0000000000108947 */ /* 0x001fec0003800000 */
[----:B------:R-:W-:Y:S02]  /*3330*/  MOV R0, 0x43440000 ;  /* 0x4344000000007802 */ /* 0x000fe40000000f00 */
[----:B------:R-:W-:-:S07]  /*3340*/  MOV R3, 0x3360 ;  /* 0x0000336000037802 */ /* 0x000fce0000000f00 */
[----:B------:R-:W-:Y:S05]  /*3350*/  CALL.REL.NOINC `($__internal_0_$__cuda_sm3x_div_rn_noftz_f32_slowpath) ;  /* 0x00000084005c7944 */ /* 0x000fea0003c00000 */
[----:B------:R-:W-:-:S07]  /*3360*/  MOV R6, R0 ;  /* 0x0000000000067202 */ /* 0x000fce0000000f00 */
.L_x_3:
[----:B------:R-:W-:Y:S05]  /*3370*/  BSYNC.RECONVERGENT B2 ;  /* 0x0000000000027941 */ /* 0x000fea0003800200 */
.L_x_2:
[----:B------:R-:W0:Y:S01]  /*3380*/  LDC.64 R14, c[0x0][0x388] ;  /* 0x0000e200ff0e7b82 */ /* 0x000e220000000a00 */
[----:B------:R-:W-:Y:S01]  /*3390*/  ISETP.GT.U32.AND P3, PT, R5, 0x1df, PT ;  /* 0x000001df0500780c */ /* 0x000fe20003f64070 */
[----:B0-----:R-:W-:-:S05]  /*33a0*/  IMAD.WIDE.U32 R14, R24, 0x4, R14 ;  /* 0x00000004180e7825 */ /* 0x001fca00078e000e */
[----:B------:R-:W2:Y:S01]  /*33b0*/  LDG.E R3, desc[UR8][R14.64] ;  /* 0x000000080e037981 */ /* 0x000ea2000c1e1900 */
[----:B------:R-:W-:-:S06]  /*33c0*/  IMAD.WIDE R12, R25, 0x4, R14 ;  /* 0x00000004190c7825 */ /* 0x000fcc00078e020e */
[----:B------:R-:W3:Y:S01]  /*33d0*/  @!P3 LDG.E R0, desc[UR8][R12.64] ;  /* 0x000000080c00b981 */ /* 0x000ee2000c1e1900 */
[----:B------:R-:W0:Y:S01]  /*33e0*/  S2UR UR5, SR_CgaCtaId ;  /* 0x00000000000579c3 */ /* 0x000e220000008800 */
[----:B------:R-:W-:Y:S01]  /*33f0*/  UMOV UR4, 0x400 ;  /* 0x0000040000047882 */ /* 0x000fe20000000000 */
[----:B------:R-:W-:-:S04]  /*3400*/  SHF.R.U32.HI R9, RZ, 0x3, R24 ;  /* 0x00000003ff097819 */ /* 0x000fc80000011618 */
[----:B------:R-:W-:Y:S01]  /*3410*/  LOP3.LUT R9, R9, 0x7c, RZ, 0xc0, !PT ;  /* 0x0000007c09097812 */ /* 0x000fe200078ec0ff */
[----:B0-----:R-:W-:Y:S01]  /*3420*/  ULEA UR4, UR5, UR4, 0x18 ;  /* 0x0000000405047291 */ /* 0x001fe2000f8ec0ff */
[----:B------:R-:W-:Y:S01]  /*3430*/  SHF.R.U32.HI R8, RZ, 0x5, R25 ;  /* 0x00000005ff087819 */ /* 0x000fe20000011619 */
[----:B------:R-:W-:Y:S01]  /*3440*/  HFMA2 R18, -RZ, RZ, 0, 0 ;  /* 0x00000000ff127431 */ /* 0x000fe200000001ff */
[----:B------:R-:W-:Y:S02]  /*3450*/  BAR.SYNC.DEFER_BLOCKING 0x0 ;  /* 0x0000000000007b1d */ /* 0x000fe40000010000 */
[----:B------:R-:W-:-:S04]  /*3460*/  ISETP.GE.U32.AND P1, PT, R24, R8, PT ;  /* 0x000000081800720c */ /* 0x000fc80003f26070 */
[----:B------:R-:W-:Y:S01]  /*3470*/  BSSY B0, `(.L_x_4) ;  /* 0x0000022000007945 */ /* 0x000fe20003800000 */
[----:B--2---:R-:W-:-:S04]  /*3480*/  FFMA R3, R3, R4, RZ ;  /* 0x0000000403037223 */ /* 0x004fc800000000ff */
[----:B---3--:R-:W-:-:S05]  /*3490*/  @!P3 FFMA R3, R0, R6, R3 ;  /* 0x000000060003b223 */ /* 0x008fca0000000003 */
[----:B------:R-:W0:Y:S02]  /*34a0*/  SHFL.DOWN PT, R0, R3, 0x10, 0x1f ;  /* 0x0a001f0003007f89 */ /* 0x000e2400000e0000 */
[----:B0-----:R-:W-:-:S05]  /*34b0*/  FADD R0, R0, R3 ;  /* 0x0000000300007221 */ /* 0x001fca0000000000 */
[----:B------:R-:W0:Y:S02]  /*34c0*/  SHFL.DOWN PT, R7, R0, 0x8, 0x1f ;  /* 0x09001f0000077f89 */ /* 0x000e2400000e0000 */
[----:B0-----:R-:W-:-:S05]  /*34d0*/  FADD R2, R0, R7 ;  /* 0x0000000700027221 */ /* 0x001fca0000000000 */
[----:B------:R-:W0:Y:S02]  /*34e0*/  SHFL.DOWN PT, R7, R2, 0x4, 0x1f ;  /* 0x08801f0002077f89 */ /* 0x000e2400000e0000 */
[----:B0-----:R-:W-:-:S05]  /*34f0*/  FADD R10, R2, R7 ;  /* 0x00000007020a7221 */ /* 0x001fca0000000000 */
[----:B------:R-:W0:Y:S02]  /*3500*/  SHFL.DOWN PT, R7, R10, 0x2, 0x1f ;  /* 0x08401f000a077f89 */ /* 0x000e2400000e0000 */
[----:B0-----:R-:W-:-:S05]  /*3510*/  FADD R11, R10, R7 ;  /* 0x000000070a0b7221 */ /* 0x001fca0000000000 */
[----:B------:R-:W0:Y:S01]  /*3520*/  SHFL.DOWN PT, R16, R11, 0x1, 0x1f ;  /* 0x08201f000b107f89 */ /* 0x000e2200000e0000 */
[----:B------:R-:W-:-:S04]  /*3530*/  LOP3.LUT R7, R24, 0x1f, RZ, 0xc0, !PT ;  /* 0x0000001f18077812 */ /* 0x000fc800078ec0ff */
[----:B------:R-:W-:Y:S01]  /*3540*/  ISETP.NE.AND P0, PT, R7, RZ, PT ;  /* 0x000000ff0700720c */ /* 0x000fe20003f05270 */
[----:B0-----:R-:W-:-:S12]  /*3550*/  FADD R16, R11, R16 ;  /* 0x000000100b107221 */ /* 0x001fd80000000000 */
[----:B------:R0:W-:Y:S01]  /*3560*/  @!P0 STS [R9+UR4], R16 ;  /* 0x0000001009008988 */ /* 0x0001e20008000804 */
[----:B------:R-:W-:-:S04]  /*3570*/  SHF.L.U32 R10, R24, 0x2, RZ ;  /* 0x00000002180a7819 */ /* 0x000fc800000006ff */
[----:B------:R-:W-:Y:S01]  /*3580*/  LOP3.LUT R10, R10, 0x7c, RZ, 0xc0, !PT ;  /* 0x0000007c0a0a7812 */ /* 0x000fe200078ec0ff */
[----:B------:R-:W-:Y:S01]  /*3590*/  BAR.SYNC.DEFER_BLOCKING 0x0 ;  /* 0x0000000000007b1d */ /* 0x000fe20000010000 */
[----:B------:R-:W-:-:S05]  /*35a0*/  ISETP.GT.U32.AND P0, PT, R24, 0x1f, PT ;  /* 0x0000001f1800780c */ /* 0x000fca0003f04070 */
[----:B------:R0:W1:Y:S08]  /*35b0*/  @!P1 LDS R18, [R10+UR4] ;  /* 0x000000040a129984 */ /* 0x0000700008000800 */
[----:B0-----:R-:W-:Y:S05]  /*35c0*/  @P0 BRA `(.L_x_5) ;  /* 0x0000000000300947 */ /* 0x001fea0003800000 */
[----:B------:R-:W-:-:S03]  /*35d0*/  UMOV UR5, 0xffffffff ;  /* 0xffffffff00057882 */ /* 0x000fc60000000000 */
[----:B------:R-:W-:Y:S05]  /*35e0*/  BRA.DIV UR5, `(.L_x_6) ;  /* 0x0000005a05b87947 */ /* 0x000fea000b800000 */
[----:B-1----:R-:W0:Y:S02]  /*35f0*/  SHFL.DOWN PT, R11, R18, 0x10, 0x1f ;  /* 0x0a001f00120b7f89 */ /* 0x002e2400000e0000 */
[----:B0-----:R-:W-:-:S05]  /*3600*/  FADD R16, R18, R11 ;  /* 0x0000000b12107221 */ /* 0x001fca0000000000 */
[----:B------:R-:W0:Y:S02]  /*3610*/  SHFL.DOWN PT, R11, R16, 0x8, 0x1f ;  /* 0x09001f00100b7f89 */ /* 0x000e2400000e0000 */
[----:B0-----:R-:W-:-:S05]  /*3620*/  FADD R17, R16, R11 ;  /* 0x0000000b10117221 */ /* 0x001fca0000000000 */
[----:B------:R-:W0:Y:S02]  /*3630*/  SHFL.DOWN PT, R11, R17, 0x4, 0x1f ;  /* 0x08801f00110b7f89 */ /* 0x000e2400000e0000 */
[----:B0-----:R-:W-:-:S05]  /*3640*/  FADD R19, R17, R11 ;  /* 0x0000000b11137221 */ /* 0x001fca0000000000 */
[----:B------:R-:W0:Y:S02]  /*3650*/  SHFL.DOWN PT, R11, R19, 0x2, 0x1f ;  /* 0x08401f00130b7f89 */ /* 0x000e2400000e0000 */
[----:B0-----:R-:W-:-:S05]  /*3660*/  FADD R20, R19, R11 ;  /* 0x0000000b13147221 */ /* 0x001fca0000000000 */
[----:B------:R0:W1:Y:S02]  /*3670*/  SHFL.DOWN PT, R11, R20, 0x1, 0x1f ;  /* 0x08201f00140b7f89 */ /* 0x00006400000e0000 */
.L_x_113:
[----:B-1----:R-:W-:-:S07]  /*3680*/  FADD R18, R20, R11 ;  /* 0x0000000b14127221 */ /* 0x002fce0000000000 */
.L_x_5:
[----:B------:R-:W-:Y:S05]  /*3690*/  BSYNC B0 ;  /* 0x0000000000007941 */ /* 0x000fea0003800000 */
.L_x_4:
[----:B------:R-:W2:Y:S02]  /*36a0*/  LDC.64 R16, c[0x0][0x390] ;  /* 0x0000e400ff107b82 */ /* 0x000ea40000000a00 */
[----:B--2---:R-:W1:Y:S01]  /*36b0*/  LDG.E R11, desc[UR8][R16.64] ;  /* 0x00000008100b7981 */ /* 0x004e62000c1e1900 */
[----:B------:R-:W-:Y:S01]  /*36c0*/  BSSY.RECONVERGENT B2, `(.L_x_7) ;  /* 0x0000014000027945 */ /* 0x000fe20003800200 */
[----:B-1----:R-:W-:-:S04]  /*36d0*/  FADD R11, R11, R18 ;  /* 0x000000120b0b7221 */ /* 0x002fc80000000000 */
[----:B------:R-:W-:-:S05]  /*36e0*/  FMUL R0, R11, 1.4426950216293334961 ;  /* 0x3fb8aa3b0b007820 */ /* 0x000fca0000400000 */
[----:B------:R-:W-:-:S13]  /*36f0*/  FSETP.GEU.AND P0, PT, R0, -126, PT ;  /* 0xc2fc00000000780b */ /* 0x000fda0003f0e000 */
[----:B------:R-:W-:-:S04]  /*3700*/  @!P0 FMUL R0, R0, 0.5 ;  /* 0x3f00000000008820 */ /* 0x000fc80000400000 */
[----:B------:R-:W1:Y:S02]  /*3710*/  MUFU.EX2 R2, R0 ;  /* 0x0000000000027308 */ /* 0x000e640000000800 */
[----:B-1----:R-:W-:-:S04]  /*3720*/  @!P0 FMUL R2, R2, R2 ;  /* 0x0000000202028220 */ /* 0x002fc80000400000 */
[----:B------:R-:W-:-:S04]  /*3730*/  FADD R19, R2, 1 ;  /* 0x3f80000002137421 */ /* 0x000fc80000000000 */
[----:B------:R-:W1:Y:S08]  /*3740*/  MUFU.RCP R3, R19 ;  /* 0x0000001300037308 */ /* 0x000e700000001000 */
[----:B------:R-:W2:Y:S01]  /*3750*/  FCHK P0, R2, R19 ;  /* 0x0000001302007302 */ /* 0x000ea20000000000 */
[----:B-1----:R-:W-:-:S04]  /*3760*/  FFMA R18, -R19, R3, 1 ;  /* 0x3f80000013127423 */ /* 0x002fc80000000103 */
[----:B------:R-:W-:-:S04]  /*3770*/  FFMA R3, R3, R18, R3 ;  /* 0x0000001203037223 */ /* 0x000fc80000000003 */
[----:B------:R-:W-:-:S04]  /*3780*/  FFMA R16, R2, R3, RZ ;  /* 0x0000000302107223 */ /* 0x000fc800000000ff */
[----:B------:R-:W-:-:S04]  /*3790*/  FFMA R17, -R19, R16, R2 ;  /* 0x0000001013117223 */ /* 0x000fc80000000102 */
[----:B------:R-:W-:Y:S01]  /*37a0*/  FFMA R16, R3, R17, R16 ;  /* 0x0000001103107223 */ /* 0x000fe20000000010 */
[----:B--2---:R-:W-:Y:S06]  /*37b0*/  @!P0 BRA `(.L_x_8) ;  /* 0x0000000000108947 */ /* 0x004fec0003800000 */
[----:B------:R-:W-:Y:S02]  /*37c0*/  MOV R0, R19 ;  /* 0x0000001300007202 */ /* 0x000fe40000000f00 */
[----:B------:R-:W-:-:S07]  /*37d0*/  MOV R3, 0x37f0 ;  /* 0x000037f000037802 */ /* 0x000fce0000000f00 */
[----:B0-----:R-:W-:Y:S05]  /*37e0*/  CALL.REL.NOINC `($__internal_0_$__cuda_sm3x_div_rn_noftz_f32_slowpath) ;  /* 0x0000008000387944 */ /* 0x001fea0003c00000 */
[----:B------:R-:W-:-:S07]  /*37f0*/  MOV R16, R0 ;  /* 0x0000000000107202 */ /* 0x000fce0000000f00 */
.L_x_8:
[----:B------:R-:W-:Y:S05]  /*3800*/  BSYNC.RECONVERGENT B2 ;  /* 0x0000000000027941 */ /* 0x000fea0003800200 */
.L_x_7:
[----:B------:R-:W2:Y:S04]  /*3810*/  LDG.E R3, desc[UR8][R14.64+0x780] ;  /* 0x000780080e037981 */ /* 0x000ea8000c1e1900 */
[----:B------:R-:W3:Y:S01]  /*3820*/  @!P3 LDG.E R0, desc[UR8][R12.64+0x780] ;  /* 0x000780080c00b981 */ /* 0x000ee2000c1e1900 */
[----:B------:R-:W1:Y:S01]  /*3830*/  S2UR UR6, SR_CgaCtaId ;  /* 0x00000000000679c3 */ /* 0x000e620000008800 */
[----:B------:R-:W-:Y:S01]  /*3840*/  UMOV UR5, 0x400 ;  /* 0x0000040000057882 */ /* 0x000fe20000000000 */
[----:B------:R-:W-:Y:S01]  /*3850*/  FMUL R16, R11, R16 ;  /* 0x000000100b107220 */ /* 0x000fe20000400000 */
[----:B------:R-:W-:Y:S01]  /*3860*/  ISETP.NE.AND P0, PT, R7, RZ, PT ;  /* 0x000000ff0700720c */ /* 0x000fe20003f05270 */
[----:B------:R-:W-:Y:S01]  /*3870*/  HFMA2 R18, -RZ, RZ, 0, 0 ;  /* 0x00000000ff127431 */ /* 0x000fe200000001ff */
[----:B------:R-:W-:Y:S01]  /*3880*/  ISETP.GE.U32.AND P1, PT, R24, R8, PT ;  /* 0x000000081800720c */ /* 0x000fe20003f26070 */
[----:B-1----:R-:W-:-:S09]  /*3890*/  ULEA UR5, UR6, UR5, 0x18 ;  /* 0x0000000506057291 */ /* 0x002fd2000f8ec0ff */
[----:B------:R-:W-:Y:S01]  /*38a0*/  STS [UR5+0x80], R16 ;  /* 0x00008010ff007988 */ /* 0x000fe20008000805 */
[----:B------:R-:W-:Y:S05]  /*38b0*/  WARPSYNC.ALL ;  /* 0x0000000000007948 */ /* 0x000fea0003800000 */
[----:B------:R-:W-:Y:S01]  /*38c0*/  BSSY B0, `(.L_x_9) ;  /* 0x000001f000007945 */ /* 0x000fe20003800000 */
[----:B------:R-:W-:Y:S01]  /*38d0*/  BAR.SYNC.DEFER_BLOCKING 0x0 ;  /* 0x0000000000007b1d */ /* 0x000fe20000010000 */
[----:B--2---:R-:W-:-:S04]  /*38e0*/  FFMA R3, R3, R4, RZ ;  /* 0x0000000403037223 */ /* 0x004fc800000000ff */
[----:B---3--:R-:W-:-:S05]  /*38f0*/  @!P3 FFMA R3, R0, R6, R3 ;  /* 0x000000060003b223 */ /* 0x008fca0000000003 */
[----:B------:R-:W1:Y:S02]  /*3900*/  SHFL.DOWN PT, R0, R3, 0x10, 0x1f ;  /* 0x0a001f0003007f89 */ /* 0x000e6400000e0000 */
[----:B-1----:R-:W-:-:S05]  /*3910*/  FADD R0, R0, R3 ;  /* 0x0000000300007221 */ /* 0x002fca0000000000 */
        /* <DEDUP_REMOVED lines=8> */
[----:B------:R1:W-:Y:S01]  /*39a0*/  @!P0 STS [R9+UR4], R16 ;  /* 0x0000001009008988 */ /* 0x0003e20008000804 */
[----:B------:R-:W-:Y:S01]  /*39b0*/  BAR.SYNC.DEFER_BLOCKING 0x0 ;  /* 0x0000000000007b1d */ /* 0x000fe20000010000 */
[----:B------:R-:W-:-:S05]  /*39c0*/  ISETP.GT.U32.AND P0, PT, R24, 0x1f, PT ;  /* 0x0000001f1800780c */ /* 0x000fca0003f04070 */
[----:B------:R1:W2:Y:S08]  /*39d0*/  @!P1 LDS R18, [R10+UR4] ;  /* 0x000000040a129984 */ /* 0x0002b00008000800 */
[----:B-1----:R-:W-:Y:S05]  /*39e0*/  @P0 BRA `(.L_x_10) ;  /* 0x0000000000300947 */ /* 0x002fea0003800000 */
[----:B------:R-:W-:-:S03]  /*39f0*/  UMOV UR5, 0xffffffff ;  /* 0xffffffff00057882 */ /* 0x000fc60000000000 */
[----:B------:R-:W-:Y:S05]  /*3a00*/  BRA.DIV UR5, `(.L_x_11) ;  /* 0x0000005a05307947 */ /* 0x000fea000b800000 */
[----:B--2---:R-:W1:Y:S02]  /*3a10*/  SHFL.DOWN PT, R11, R18, 0x10, 0x1f ;  /* 0x0a001f00120b7f89 */ /* 0x004e6400000e0000 */
[----:B-1----:R-:W-:-:S05]  /*3a20*/  FADD R16, R18, R11 ;  /* 0x0000000b12107221 */ /* 0x002fca0000000000 */
[----:B------:R-:W1:Y:S02]  /*3a30*/  SHFL.DOWN PT, R11, R16, 0x8, 0x1f ;  /* 0x09001f00100b7f89 */ /* 0x000e6400000e0000 */
[----:B-1----:R-:W-:-:S05]  /*3a40*/  FADD R17, R16, R11 ;  /* 0x0000000b10117221 */ /* 0x002fca0000000000 */
[----:B------:R-:W1:Y:S02]  /*3a50*/  SHFL.DOWN PT, R11, R17, 0x4, 0x1f ;  /* 0x08801f00110b7f89 */ /* 0x000e6400000e0000 */
[----:B-1----:R-:W-:-:S05]  /*3a60*/  FADD R19, R17, R11 ;  /* 0x0000000b11137221 */ /* 0x002fca0000000000 */
[----:B------:R-:W0:Y:S02]  /*3a70*/  SHFL.DOWN PT, R11, R19, 0x2, 0x1f ;  /* 0x08401f00130b7f89 */ /* 0x000e2400000e0000 */
[----:B0-----:R-:W-:-:S05]  /*3a80*/  FADD R20, R19, R11 ;  /* 0x0000000b13147221 */ /* 0x001fca0000000000 */
[----:B------:R0:W1:Y:S02]  /*3a90*/  SHFL.DOWN PT, R11, R20, 0x1, 0x1f ;  /* 0x08201f00140b7f89 */ /* 0x00006400000e0000 */
.L_x_119:
[----:B-1----:R-:W-:-:S07]  /*3aa0*/  FADD R18, R20, R11 ;  /* 0x0000000b14127221 */ /* 0x002fce0000000000 */
.L_x_10:
[----:B------:R-:W-:Y:S05]  /*3ab0*/  BSYNC B0 ;  /* 0x0000000000007941 */ /* 0x000fea0003800000 */
.L_x_9:
[----:B------:R-:W1:Y:S02]  /*3ac0*/  LDC.64 R16, c[0x0][0x390] ;  /* 0x0000e400ff107b82 */ /* 0x000e640000000a00 */
[----:B-1----:R-:W2:Y:S01]  /*3ad0*/  LDG.E R11, desc[UR8][R16.64+0x4] ;  /* 0x00000408100b7981 */ /* 0x002ea2000c1e1900 */
[----:B------:R-:W-:Y:S01]  /*3ae0*/  BSSY.RECONVERGENT B2, `(.L_x_12) ;  /* 0x0000015000027945 */ /* 0x000fe20003800200 */
[----:B------:R-:W-:Y:S01]  /*3af0*/  ISETP.GT.U32.AND P3, PT, R5, 0x1df, PT ;  /* 0x000001df0500780c */ /* 0x000fe20003f64070 */
[----:B--2---:R-:W-:-:S04]  /*3b00*/  FADD R11, R11, R18 ;  /* 0x000000120b0b7221 */ /* 0x004fc80000000000 */
        /* <DEDUP_REMOVED lines=18> */
.L_x_13:
[----:B------:R-:W-:Y:S05]  /*3c30*/  BSYNC.RECONVERGENT B2 ;  /* 0x0000000000027941 */ /* 0x000fea0003800200 */
.L_x_12:
        /* <DEDUP_REMOVED lines=41> */
.L_x_125:
[----:B-1----:R-:W-:-:S07]  /*3ed0*/  FADD R18, R20, R11 ;  /* 0x0000000b14127221 */ /* 0x002fce0000000000 */
.L_x_15:
[----:B------:R-:W-:Y:S05]  /*3ee0*/  BSYNC B0 ;  /* 0x0000000000007941 */ /* 0x000fea0003800000 */
.L_x_14:
        /* <DEDUP_REMOVED lines=23> */
.L_x_18:
[----:B------:R-:W-:Y:S05]  /*4060*/  BSYNC.RECONVERGENT B2 ;  /* 0x0000000000027941 */ /* 0x000fea0003800200 */
.L_x_17:
        /* <DEDUP_REMOVED lines=41> */
.L_x_131:
[----:B-1----:R-:W-:-:S07]  /*4300*/  FADD R18, R20, R11 ;  /* 0x0000000b14127221 */ /* 0x002fce0000000000 */
.L_x_20:
[----:B------:R-:W-:Y:S05]  /*4310*/  BSYNC B0 ;  /* 0x0000000000007941 */ /* 0x000fea0003800000 */
.L_x_19:
        /* <DEDUP_REMOVED lines=23> */
.L_x_23:
[----:B------:R-:W-:Y:S05]  /*4490*/  BSYNC.RECONVERGENT B2 ;  /* 0x0000000000027941 */ /* 0x000fea0003800200 */
.L_x_22:
        /* <DEDUP_REMOVED lines=41> */
.L_x_137:
[----:B-1----:R-:W-:-:S07]  /*4730*/  FADD R18, R20, R11 ;  /* 0x0000000b14127221 */ /* 0x002fce0000000000 */
.L_x_25:
[----:B------:R-:W-:Y:S05]  /*4740*/  BSYNC B0 ;  /* 0x0000000000007941 */ /* 0x000fea0003800000 */
.L_x_24:
        /* <DEDUP_REMOVED lines=23> */
.L_x_28:
[----:B------:R-:W-:Y:S05]  /*48c0*/  BSYNC.RECONVERGENT B2 ;  /* 0x0000000000027941 */ /* 0x000fea0003800200 */
.L_x_27:
        /* <DEDUP_REMOVED lines=41> */
.L_x_143:
[----:B-1----:R-:W-:-:S07]  /*4b60*/  FADD R18, R20, R11 ;  /* 0x0000000b14127221 */ /* 0x002fce0000000000 */
.L_x_30:
[----:B------:R-:W-:Y:S05]  /*4b70*/  BSYNC B0 ;  /* 0x0000000000007941 */ /* 0x000fea0003800000 */
.L_x_29:
        /* <DEDUP_REMOVED lines=23> */
.L_x_33:
[----:B------:R-:W-:Y:S05]  /*4cf0*/  BSYNC.RECONVERGENT B2 ;  /* 0x0000000000027941 */ /* 0x000fea0003800200 */
.L_x_32:
        /* <DEDUP_REMOVED lines=41> */
.L_x_149:
[----:B-1----:R-:W-:-:S07]  /*4f90*/  FADD R18, R20, R11 ;  /* 0x0000000b14127221 */ /* 0x002fce0000000000 */
.L_x_35:
[----:B------:R-:W-:Y:S05]  /*4fa0*/  BSYNC B0 ;  /* 0x0000000000007941 */ /* 0x000fea0003800000 */
.L_x_34:
        /* <DEDUP_REMOVED lines=23> */
.L_x_38:
[----:B------:R-:W-:Y:S05]  /*5120*/  BSYNC.RECONVERGENT B2 ;  /* 0x0000000000027941 */ /* 0x000fea0003800200 */
.L_x_37:
        /* <DEDUP_REMOVED lines=41> */
.L_x_155:
[----:B-1----:R-:W-:-:S07]  /*53c0*/  FADD R18, R20, R11 ;  /* 0x0000000b14127221 */ /* 0x002fce0000000000 */
.L_x_40:
[----:B------:R-:W-:Y:S05]  /*53d0*/  BSYNC B0 ;  /* 0x0000000000007941 */ /* 0x000fea0003800000 */
.L_x_39:
        /* <DEDUP_REMOVED lines=23> */
.L_x_43:
[----:B------:R-:W-:Y:S05]  /*5550*/  BSYNC.RECONVERGENT B2 ;  /* 0x0000000000027941 */ /* 0x000fea0003800200 */
.L_x_42:
        /* <DEDUP_REMOVED lines=41> */
.L_x_161:
[----:B-1----:R-:W-:-:S07]  /*57f0*/  FADD R18, R20, R11 ;  /* 0x0000000b14127221 */ /* 0x002fce0000000000 */
.L_x_45:
[----:B------:R-:W-:Y:S05]  /*5800*/  BSYNC B0 ;  /* 0x0000000000007941 */ /* 0x000fea0003800000 */
.L_x_44:
        /* <DEDUP_REMOVED lines=23> */
.L_x_48:
[----:B------:R-:W-:Y:S05]  /*5980*/  BSYNC.RECONVERGENT B2 ;  /* 0x0000000000027941 */ /* 0x000fea0003800200 */
.L_x_47:
        /* <DEDUP_REMOVED lines=41> */
.L_x_167:
[----:B-1----:R-:W-:-:S07]  /*5c20*/  FADD R18, R20, R11 ;  /* 0x0000000b14127221 */ /* 0x002fce0000000000 */
.L_x_50:
[----:B------:R-:W-:Y:S05]  /*5c30*/  BSYNC B0 ;  /* 0x0000000000007941 */ /* 0x000fea0003800000 */
.L_x_49:
        /* <DEDUP_REMOVED lines=23> */
.L_x_53:
[----:B------:R-:W-:Y:S05]  /*5db0*/  BSYNC.RECONVERGENT B2 ;  /* 0x0000000000027941 */ /* 0x000fea0003800200 */
.L_x_52:
        /* <DEDUP_REMOVED lines=41> */
.L_x_173:
[----:B-1----:R-:W-:-:S07]  /*6050*/  FADD R18, R20, R11 ;  /* 0x0000000b14127221 */ /* 0x002fce0000000000 */
.L_x_55:
[----:B------:R-:W-:Y:S05]  /*6060*/  BSYNC B0 ;  /* 0x0000000000007941 */ /* 0x000fea0003800000 */
.L_x_54:
        /* <DEDUP_REMOVED lines=23> */
.L_x_58:
[----:B------:R-:W-:Y:S05]  /*61e0*/  BSYNC.RECONVERGENT B2 ;  /* 0x0000000000027941 */ /* 0x000fea0003800200 */
.L_x_57:
        /* <DEDUP_REMOVED lines=41> */
.L_x_179:
[----:B-1----:R-:W-:-:S07]  /*6480*/  FADD R18, R20, R11 ;  /* 0x0000000b14127221 */ /* 0x002fce0000000000 */
.L_x_60:
[----:B------:R-:W-:Y:S05]  /*6490*/  BSYNC B0 ;  /* 0x0000000000007941 */ /* 0x000fea0003800000 */
.L_x_59:
        /* <DEDUP_REMOVED lines=23> */
.L_x_63:
[----:B------:R-:W-:Y:S05]  /*6610*/  BSYNC.RECONVERGENT B2 ;  /* 0x0000000000027941 */ /* 0x000fea0003800200 */
.L_x_62:
        /* <DEDUP_REMOVED lines=41> */
.L_x_185:
[----:B-1----:R-:W-:-:S07]  /*68b0*/  FADD R18, R20, R11 ;  /* 0x0000000b14127221 */ /* 0x002fce0000000000 */
.L_x_65:
[----:B------:R-:W-:Y:S05]  /*68c0*/  BSYNC B0 ;  /* 0x0000000000007941 */ /* 0x000fea0003800000 */
.L_x_64:
        /* <DEDUP_REMOVED lines=23> */
.L_x_68:
[----:B------:R-:W-:Y:S05]  /*6a40*/  BSYNC.RECONVERGENT B2 ;  /* 0x0000000000027941 */ /* 0x000fea0003800200 */
.L_x_67:
        /* <DEDUP_REMOVED lines=41> */
.L_x_191:
[----:B-1----:R-:W-:-:S07]  /*6ce0*/  FADD R18, R20, R11 ;  /* 0x0000000b14127221 */ /* 0x002fce0000000000 */
.L_x_70:
[----:B------:R-:W-:Y:S05]  /*6cf0*/  BSYNC B0 ;  /* 0x0000000000007941 */ /* 0x000fea0003800000 */
.L_x_69:
        /* <DEDUP_REMOVED lines=23> */
.L_x_73:
[----:B------:R-:W-:Y:S05]  /*6e70*/  BSYNC.RECONVERGENT B2 ;  /* 0x0000000000027941 */ /* 0x000fea0003800200 */
.L_x_72:
        /* <DEDUP_REMOVED lines=41> */
.L_x_197:
[----:B-1----:R-:W-:-:S07]  /*7110*/  FADD R18, R20, R11 ;  /* 0x0000000b14127221 */ /* 0x002fce0000000000 */
.L_x_75:
[----:B------:R-:W-:Y:S05]  /*7120*/  BSYNC B0 ;  /* 0x0000000000007941 */ /* 0x000fea0003800000 */
.L_x_74:
        /* <DEDUP_REMOVED lines=23> */
.L_x_78:
[----:B------:R-:W-:Y:S05]  /*72a0*/  BSYNC.RECONVERGENT B2 ;  /* 0x0000000000027941 */ /* 0x000fea0003800200 */
.L_x_77:
        /* <DEDUP_REMOVED lines=41> */
.L_x_203:
[----:B-1----:R-:W-:-:S07]  /*7540*/  FADD R18, R20, R11 ;  /* 0x0000000b14127221 */ /* 0x002fce0000000000 */
.L_x_80:
[----:B------:R-:W-:Y:S05]  /*7550*/  BSYNC B0 ;  /* 0x0000000000007941 */ /* 0x000fea0003800000 */
.L_x_79:
        /* <DEDUP_REMOVED lines=23> */
.L_x_83:
[----:B------:R-:W-:Y:S05]  /*76d0*/  BSYNC.RECONVERGENT B2 ;  /* 0x0000000000027941 */ /* 0x000fea0003800200 */
.L_x_82:
        /* <DEDUP_REMOVED lines=41> */
.L_x_209:
[----:B-1----:R-:W-:-:S07]  /*7970*/  FADD R18, R20, R11 ;  /* 0x0000000b14127221 */ /* 0x002fce0000000000 */
.L_x_85:
[----:B------:R-:W-:Y:S05]  /*7980*/  BSYNC B0 ;  /* 0x0000000000007941 */ /* 0x000fea0003800000 */
.L_x_84:
        /* <DEDUP_REMOVED lines=23> */
.L_x_88:
[----:B------:R-:W-:Y:S05]  /*7b00*/  BSYNC.RECONVERGENT B2 ;  /* 0x0000000000027941 */ /* 0x000fea0003800200 */
.L_x_87:
        /* <DEDUP_REMOVED lines=41> */
.L_x_215:
[----:B-1----:R-:W-:-:S07]  /*7da0*/  FADD R18, R20, R11 ;  /* 0x0000000b14127221 */ /* 0x002fce0000000000 */
.L_x_90:
[----:B------:R-:W-:Y:S05]  /*7db0*/  BSYNC B0 ;  /* 0x0000000000007941 */ /* 0x000fea0003800000 */
.L_x_89:
        /* <DEDUP_REMOVED lines=23> */
.L_x_93:
[----:B------:R-:W-:Y:S05]  /*7f30*/  BSYNC.RECONVERGENT B2 ;  /* 0x0000000000027941 */ /* 0x000fea0003800200 */
.L_x_92:
        /* <DEDUP_REMOVED lines=41> */
.L_x_221:
[----:B-1----:R-:W-:-:S07]  /*81d0*/  FADD R18, R20, R11 ;  /* 0x0000000b14127221 */ /* 0x002fce0000000000 */
.L_x_95:
[----:B------:R-:W-:Y:S05]  /*81e0*/  BSYNC B0 ;  /* 0x0000000000007941 */ /* 0x000fea0003800000 */
.L_x_94:
        /* <DEDUP_REMOVED lines=23> */
.L_x_98:
[----:B------:R-:W-:Y:S05]  /*8360*/  BSYNC.RECONVERGENT B2 ;  /* 0x0000000000027941 */ /* 0x000fea0003800200 */
.L_x_97:
[----:B------:R-:W2:Y:S04]  /*8370*/  LDG.E R15, desc[UR8][R14.64+0x8e80] ;  /* 0x008e80080e0f7981 */ /* 0x000ea8000c1e1900 */
[----:B------:R-:W3:Y:S01]  /*8380*/  @!P3 LDG.E R12, desc[UR8][R12.64+0x8e80] ;  /* 0x008e80080c0cb981 */ /* 0x000ee2000c1e1900 */
[----:B------:R-:W1:Y:S01]  /*8390*/  S2UR UR6, SR_CgaCtaId ;  /* 0x00000000000679c3 */ /* 0x000e620000008800 */
[----:B------:R-:W-:Y:S01]  /*83a0*/  UMOV UR5, 0x400 ;  /* 0x0000040000057882 */ /* 0x000fe20000000000 */
[----:B------:R-:W-:Y:S01]  /*83b0*/  FMUL R16, R11, R16 ;  /* 0x000000100b107220 */ /* 0x000fe20000400000 */
[----:B------:R-:W-:Y:S02]  /*83c0*/  ISETP.NE.AND P0, PT, R7, RZ, PT ;  /* 0x000000ff0700720c */ /* 0x000fe40003f05270 */
        /* <DEDUP_REMOVED lines=17> */
[----:B-1----:R-:W-:Y:S01]  /*84e0*/  FADD R6, R13, R4 ;  /* 0x000000040d067221 */ /* 0x002fe20000000000 */
[----:B------:R-:W-:-:S04]  /*84f0*/  HFMA2 R4, -RZ, RZ, 0, 0 ;  /* 0x00000000ff047431 */ /* 0x000fc800000001ff */
        /* <DEDUP_REMOVED lines=13> */
[----:B------:R-:W1:Y:S02]  /*85d0*/  SHFL.DOWN PT, R11, R8, 0x2, 0x1f ;  /* 0x08401f00080b7f89 */ /* 0x000e6400000e0000 */
[----:B-1----:R-:W-:-:S05]  /*85e0*/  FADD R9, R8, R11 ;  /* 0x0000000b08097221 */ /* 0x002fca0000000000 */
[----:B------:R1:W2:Y:S02]  /*85f0*/  SHFL.DOWN PT, R11, R9, 0x1, 0x1f ;  /* 0x08201f00090b7f89 */ /* 0x0002a400000e0000 */
.L_x_227:
[----:B--2---:R-:W-:-:S07]  /*8600*/  FADD R4, R9, R11 ;  /* 0x0000000b09047221 */ /* 0x004fce0000000000 */
.L_x_100:
[----:B------:R-:W-:Y:S05]  /*8610*/  BSYNC B0 ;  /* 0x0000000000007941 */ /* 0x000fea0003800000 */
.L_x_99:
[----:B------:R-:W3:Y:S02]  /*8620*/  LDC.64 R6, c[0x0][0x390] ;  /* 0x0000e400ff067b82 */ /* 0x000ee40000000a00 */
[----:B---3--:R-:W2:Y:S01]  /*8630*/  LDG.E R7, desc[UR8][R6.64+0x4c] ;  /* 0x00004c0806077981 */ /* 0x008ea2000c1e1900 */
[----:B------:R-:W-:Y:S01]  /*8640*/  ISETP.GT.U32.AND P3, PT, R5, 0x1df, PT ;  /* 0x000001df0500780c */ /* 0x000fe20003f64070 */
[----:B------:R-:W-:Y:S01]  /*8650*/  BSSY.RECONVERGENT B2, `(.L_x_102) ;  /* 0x0000014000027945 */ /* 0x000fe20003800200 */
[----:B--2---:R-:W-:-:S04]  /*8660*/  FADD R4, R7, R4 ;  /* 0x0000000407047221 */ /* 0x004fc80000000000 */
[----:B------:R-:W-:-:S05]  /*8670*/  FMUL R0, R4, 1.4426950216293334961 ;  /* 0x3fb8aa3b04007820 */ /* 0x000fca0000400000 */
[----:B------:R-:W-:-:S13]  /*8680*/  FSETP.GEU.AND P0, PT, R0, -126, PT ;  /* 0xc2fc00000000780b */ /* 0x000fda0003f0e000 */
[----:B------:R-:W-:-:S04]  /*8690*/  @!P0 FMUL R0, R0, 0.5 ;  /* 0x3f00000000008820 */ /* 0x000fc80000400000 */
[----:B------:R-:W2:Y:S02]  /*86a0*/  MUFU.EX2 R2, R0 ;  /* 0x0000000000027308 */ /* 0x000ea40000000800 */
[----:B--2---:R-:W-:-:S04]  /*86b0*/  @!P0 FMUL R2, R2, R2 ;  /* 0x0000000202028220 */ /* 0x004fc80000400000 */
[----:B-1----:R-:W-:-:S04]  /*86c0*/  FADD R9, R2, 1 ;  /* 0x3f80000002097421 */ /* 0x002fc80000000000 */
        /* <DEDUP_REMOVED lines=12> */
.L_x_103:
[----:B------:R-:W-:Y:S05]  /*8790*/  BSYNC.RECONVERGENT B2 ;  /* 0x0000000000027941 */ /* 0x000fea0003800200 */
.L_x_102:
[----:B------:R-:W1:Y:S01]  /*87a0*/  S2R R5, SR_CgaCtaId ;  /* 0x0000000000057919 */ /* 0x000e620000008800 */
[----:B------:R-:W-:Y:S01]  /*87b0*/  MOV R30, 0x400 ;  /* 0x00000400001e7802 */ /* 0x000fe20000000f00 */
[----:B------:R-:W-:Y:S01]  /*87c0*/  FMUL R3, R4, R3 ;  /* 0x0000000304037220 */ /* 0x000fe20000400000 */
[----:B------:R-:W-:Y:S05]  /*87d0*/  WARPSYNC.ALL ;  /* 0x0000000000007948 */ /* 0x000fea0003800000 */
[----:B-1----:R-:W-:-:S05]  /*87e0*/  LEA R30, R5, R30, 0x18 ;  /* 0x0000001e051e7211 */ /* 0x002fca00078ec0ff */
[----:B------:R1:W-:Y:S01]  /*87f0*/  STS [R30+0xcc], R3 ;  /* 0x0000cc031e007388 */ /* 0x0003e20000000800 */
[----:B------:R-:W2:Y:S08]  /*8800*/  LDC.64 R34, c[0x0][0x398] ;  /* 0x0000e600ff227b82 */ /* 0x000eb00000000a00 */
[----:B------:R-:W-:Y:S08]  /*8810*/  BAR.SYNC.DEFER_BLOCKING 0x0 ;  /* 0x0000000000007b1d */ /* 0x000ff00000010000 */
[----:B------:R-:W3:Y:S01]  /*8820*/  LDC.64 R32, c[0x0][0x3a0] ;  /* 0x0000e800ff207b82 */ /* 0x000ee20000000a00 */
[C---:B--2---:R-:W-:Y:S01]  /*8830*/  IMAD.WIDE.U32 R34, R24.reuse, 0x4, R34 ;  /* 0x0000000418227825 */ /* 0x044fe200078e0022 */
[----:B------:R-:W2:Y:S04]  /*8840*/  LDS.128 R4, [R30+0x80] ;  /* 0x000080001e047984 */ /* 0x000ea80000000c00 */
[----:B------:R-:W2:Y:S04]  /*8850*/  LDG.E R9, desc[UR8][R34.64] ;  /* 0x0000000822097981 */ /* 0x000ea8000c1e1900 */
        /* <DEDUP_REMOVED lines=10> */
[----:B0-----:R-:W5:Y:S04]  /*8900*/  LDG.E R20, desc[UR8][R34.64+0x5280] ;  /* 0x0052800822147981 */ /* 0x001f68000c1e1900 */
[----:B------:R-:W5:Y:S04]  /*8910*/  LDG.E R21, desc[UR8][R34.64+0x5a00] ;  /* 0x005a000822157981 */ /* 0x000f68000c1e1900 */
[----:B------:R-:W5:Y:S04]  /*8920*/  LDG.E R22, desc[UR8][R34.64+0x6180] ;  /* 0x0061800822167981 */ /* 0x000f68000c1e1900 */
[----:B-1----:R-:W5:Y:S04]  /*8930*/  LDG.E R3, desc[UR8][R34.64+0x6900] ;  /* 0x0069000822037981 */ /* 0x002f68000c1e1900 */
[----:B------:R-:W5:Y:S04]  /*8940*/  LDG.E R0, desc[UR8][R34.64+0x7080] ;  /* 0x0070800822007981 */ /* 0x000f68000c1e1900 */
[----:B------:R-:W5:Y:S04]  /*8950*/  LDG.E R27, desc[UR8][R34.64+0x7800] ;  /* 0x00780008221b7981 */ /* 0x000f68000c1e1900 */
[----:B------:R-:W5:Y:S01]  /*8960*/  LDG.E R2, desc[UR8][R34.64+0x7f80] ;  /* 0x007f800822027981 */ /* 0x000f62000c1e1900 */
[----:B---3--:R-:W-:-:S03]  /*8970*/  IMAD.WIDE.U32 R32, R24, 0x4, R32 ;  /* 0x0000000418207825 */ /* 0x008fc600078e0020 */
[----:B------:R-:W3:Y:S04]  /*8980*/  LDG.E R29, desc[UR8][R34.64+0x8700] ;  /* 0x00870008221d7981 */ /* 0x000ee8000c1e1900 */
[----:B------:R-:W3:Y:S04]  /*8990*/  LDG.E R26, desc[UR8][R34.64+0x8e80] ;  /* 0x008e8008221a7981 */ /* 0x000ee8000c1e1900 */
[----:B------:R-:W3:Y:S01]  /*89a0*/  LDG.E R28, desc[UR8][R32.64] ;  /* 0x00000008201c7981 */ /* 0x000ee2000c1e1900 */
[----:B------:R-:W-:Y:S01]  /*89b0*/  BSSY.RECONVERGENT B2, `(.L_x_104) ;  /* 0x000002b000027945 */ /* 0x000fe20003800200 */
[----:B--2---:R-:W-:-:S04]  /*89c0*/  FFMA R8, R4, R9, RZ ;  /* 0x0000000904087223 */ /* 0x004fc800000000ff */
[----:B----4-:R-:W-:-:S04]  /*89d0*/  FFMA R11, R11, R5, R8 ;  /* 0x000000050b0b7223 */ /* 0x010fc80000000008 */
[----:B-----5:R-:W-:Y:S02]  /*89e0*/  FFMA R23, R10, R6, R11 ;  /* 0x000000060a177223 */ /* 0x020fe4000000000b */
[----:B------:R-:W0:Y:S02]  /*89f0*/  LDS.128 R8, [R30+0x90] ;  /* 0x000090001e087984 */ /* 0x000e240000000c00 */
[----:B------:R-:W-:-:S04]  /*8a00*/  FFMA R23, R12, R7, R23 ;  /* 0x000000070c177223 */ /* 0x000fc80000000017 */
[----:B0-----:R-:W-:-:S04]  /*8a10*/  FFMA R13, R8, R13, R23 ;  /* 0x0000000d080d7223 */ /* 0x001fc80000000017 */
[----:B------:R-:W-:-:S04]  /*8a20*/  FFMA R14, R14, R9, R13 ;  /* 0x000000090e0e7223 */ /* 0x000fc8000000000d */
[----:B------:R-:W-:Y:S02]  /*8a30*/  FFMA R23, R15, R10, R14 ;  /* 0x0000000a0f177223 */ /* 0x000fe4000000000e */
        /* <DEDUP_REMOVED lines=8> */
[----:B------:R-:W-:Y:S02]  /*8ac0*/  FFMA R36, R22, R17, R21 ;  /* 0x0000001116247223 */ /* 0x000fe40000000015 */
[----:B------:R-:W0:Y:S02]  /*8ad0*/  LDS.128 R20, [R30+0xc0] ;  /* 0x0000c0001e147984 */ /* 0x000e240000000c00 */
[----:B------:R-:W-:-:S04]  /*8ae0*/  FFMA R3, R3, R18, R36 ;  /* 0x0000001203037223 */ /* 0x000fc80000000024 */
[----:B------:R-:W-:-:S04]  /*8af0*/  FFMA R3, R0, R19, R3 ;  /* 0x0000001300037223 */ /* 0x000fc80000000003 */
[----:B0-----:R-:W-:-:S04]  /*8b00*/  FFMA R3, R20, R27, R3 ;  /* 0x0000001b14037223 */ /* 0x001fc80000000003 */
[----:B------:R-:W-:-:S04]  /*8b10*/  FFMA R2, R2, R21, R3 ;  /* 0x0000001502027223 */ /* 0x000fc80000000003 */
[----:B---3--:R-:W-:-:S04]  /*8b20*/  FFMA R29, R29, R22, R2 ;  /* 0x000000161d1d7223 */ /* 0x008fc80000000002 */
[----:B------:R-:W-:-:S04]  /*8b30*/  FFMA R29, R26, R23, R29 ;  /* 0x000000171a1d7223 */ /* 0x000fc8000000001d */
[----:B------:R-:W-:-:S04]  /*8b40*/  FADD R28, R29, R28 ;  /* 0x0000001c1d1c7221 */ /* 0x000fc80000000000 */
[----:B------:R-:W-:-:S05]  /*8b50*/  FMUL R28, R28, 1.4426950216293334961 ;  /* 0x3fb8aa3b1c1c7820 */ /* 0x000fca0000400000 */
[----:B------:R-:W-:-:S13]  /*8b60*/  FSETP.GEU.AND P0, PT, R28, -126, PT ;  /* 0xc2fc00001c00780b */ /* 0x000fda0003f0e000 */
[----:B------:R-:W-:-:S04]  /*8b70*/  @!P0 FMUL R28, R28, 0.5 ;  /* 0x3f0000001c1c8820 */ /* 0x000fc80000400000 */
[----:B------:R-:W0:Y:S02]  /*8b80*/  MUFU.EX2 R2, R28 ;  /* 0x0000001c00027308 */ /* 0x000e240000000800 */
[----:B0-----:R-:W-:-:S04]  /*8b90*/  @!P0 FMUL R2, R2, R2 ;  /* 0x0000000202028220 */ /* 0x001fc80000400000 */
[----:B------:R-:W-:-:S04]  /*8ba0*/  FADD R0, R2, 1 ;  /* 0x3f80000002007421 */ /* 0x000fc80000000000 */
[----:B------:R-:W0:Y:S08]  /*8bb0*/  MUFU.RCP R3, R0 ;  /* 0x0000000000037308 */ /* 0x000e300000001000 */
[----:B------:R-:W1:Y:S01]  /*8bc0*/  FCHK P0, R2, R0 ;  /* 0x0000000002007302 */ /* 0x000e620000000000 */
[----:B0-----:R-:W-:-:S04]  /*8bd0*/  FFMA R26, -R0, R3, 1 ;  /* 0x3f800000001a7423 */ /* 0x001fc80000000103 */
[----:B------:R-:W-:-:S04]  /*8be0*/  FFMA R3, R3, R26, R3 ;  /* 0x0000001a03037223 */ /* 0x000fc80000000003 */
[----:B------:R-:W-:-:S04]  /*8bf0*/  FFMA R26, R2, R3, RZ ;  /* 0x00000003021a7223 */ /* 0x000fc800000000ff */
[----:B------:R-:W-:-:S04]  /*8c00*/  FFMA R27, -R0, R26, R2 ;  /* 0x0000001a001b7223 */ /* 0x000fc80000000102 */
[----:B------:R-:W-:Y:S01]  /*8c10*/  FFMA R3, R3, R27, R26 ;  /* 0x0000001b03037223 */ /* 0x000fe2000000001a */
[----:B-1----:R-:W-:Y:S06]  /*8c20*/  @!P0 BRA `(.L_x_105) ;  /* 0x00000000000c8947 */ /* 0x002fec0003800000 */
[----:B------:R-:W-:-:S07]  /*8c30*/  MOV R3, 0x8c50 ;  /* 0x00008c5000037802 */ /* 0x000fce0000000f00 */
[----:B------:R-:W-:Y:S05]  /*8c40*/  CALL.REL.NOINC `($__internal_0_$__cuda_sm3x_div_rn_noftz_f32_slowpath) ;  /* 0x0000002c00207944 */ /* 0x000fea0003c00000 */
[----:B------:R-:W-:-:S07]  /*8c50*/  MOV R3, R0 ;  /* 0x0000000000037202 */ /* 0x000fce0000000f00 */
.L_x_105:
[----:B------:R-:W-:Y:S05]  /*8c60*/  BSYNC.RECONVERGENT B2 ;  /* 0x0000000000027941 */ /* 0x000fea0003800200 */
.L_x_104:
[----:B------:R-:W0:Y:S02]  /*8c70*/  LDC.64 R36, c[0x0][0x3a8] ;  /* 0x0000ea00ff247b82 */ /* 0x000e240000000a00 */
[----:B0-----:R-:W-:-:S05]  /*8c80*/  IMAD.WIDE.U32 R36, R24, 0x4, R36 ;  /* 0x0000000418247825 */ /* 0x001fca00078e0024 */
[----:B------:R0:W-:Y:S01]  /*8c90*/  STG.E desc[UR8][R36.64], R3 ;  /* 0x0000000324007986 */ /* 0x0001e2000c101908 */
[----:B------:R-:W-:Y:S05]  /*8ca0*/  @P3 EXIT ;  /* 0x000000000000394d */ /* 0x000fea0003800000 */
[----:B------:R-:W-:-:S05]  /*8cb0*/  IMAD.WIDE R34, R25, 0x4, R34 ;  /* 0x0000000419227825 */ /* 0x000fca00078e0222 */
[----:B------:R-:W2:Y:S04]  /*8cc0*/  LDG.E R29, desc[UR8][R34.64] ;  /* 0x00000008221d7981 */ /* 0x000ea8000c1e1900 */
[----:B------:R-:W3:Y:S04]  /*8cd0*/  LDG.E R31, desc[UR8][R34.64+0x780] ;  /* 0x00078008221f7981 */ /* 0x000ee8000c1e1900 */
[----:B------:R-:W4:Y:S04]  /*8ce0*/  LDG.E R2, desc[UR8][R34.64+0xf00] ;  /* 0x000f000822027981 */ /* 0x000f28000c1e1900 */
[----:B------:R-:W5:Y:S04]  /*8cf0*/  LDG.E R26, desc[UR8][R34.64+0x1680] ;  /* 0x00168008221a7981 */ /* 0x000f68000c1e1900 */
[----:B------:R-:W5:Y:S04]  /*8d00*/  LDG.E R27, desc[UR8][R34.64+0x1e00] ;  /* 0x001e0008221b7981 */ /* 0x000f68000c1e1900 */
[----:B------:R-:W5:Y:S04]  /*8d10*/  LDG.E R24, desc[UR8][R34.64+0x2580] ;  /* 0x0025800822187981 */ /* 0x000f68000c1e1900 */
[----:B0-----:R-:W5:Y:S04]  /*8d20*/  LDG.E R3, desc[UR8][R34.64+0x2d00] ;  /* 0x002d000822037981 */ /* 0x001f68000c1e1900 */
[----:B------:R-:W5:Y:S01]  /*8d30*/  LDG.E R0, desc[UR8][R34.64+0x3480] ;  /* 0x0034800822007981 */ /* 0x000f62000c1e1900 */
[----:B------:R-:W-:-:S06]  /*8d40*/  IMAD.WIDE R32, R25, 0x4, R32 ;  /* 0x0000000419207825 */ /* 0x000fcc00078e0220 */
[----:B------:R-:W5:Y:S01]  /*8d50*/  LDG.E R32, desc[UR8][R32.64] ;  /* 0x0000000820207981 */ /* 0x000f62000c1e1900 */
[----:B--2---:R-:W-:-:S03]  /*8d60*/  FFMA R4, R4, R29, RZ ;  /* 0x0000001d04047223 */ /* 0x004fc600000000ff */
[----:B------:R-:W2:Y:S01]  /*8d70*/  LDG.E R29, desc[UR8][R34.64+0x7800] ;  /* 0x00780008221d7981 */ /* 0x000ea2000c1e1900 */
[----:B---3--:R-:W-:-:S03]  /*8d80*/  FFMA R31, R31, R5, R4 ;  /* 0x000000051f1f7223 */ /* 0x008fc60000000004 */
[----:B------:R-:W3:Y:S01]  /*8d90*/  LDG.E R5, desc[UR8][R34.64+0x3c00] ;  /* 0x003c000822057981 */ /* 0x000ee2000c1e1900 */
[----:B----4-:R-:W-:-:S03]  /*8da0*/  FFMA R31, R2, R6, R31 ;  /* 0x00000006021f7223 */ /* 0x010fc6000000001f */
[----:B------:R-:W4:Y:S01]  /*8db0*/  LDG.E R2, desc[UR8][R34.64+0x4380] ;  /* 0x0043800822027981 */ /* 0x000f22000c1e1900 */
[----:B-----5:R-:W-:-:S03]  /*8dc0*/  FFMA R31, R26, R7, R31 ;  /* 0x000000071a1f7223 */ /* 0x020fc6000000001f */
[----:B------:R-:W5:Y:S04]  /*8dd0*/  LDG.E R7, desc[UR8][R34.64+0x4b00] ;  /* 0x004b000822077981 */ /* 0x000f68000c1e1900 */
[----:B------:R-:W2:Y:S01]  /*8de0*/  LDG.E R4, desc[UR8][R34.64+0x5280] ;  /* 0x0052800822047981 */ /* 0x000ea2000c1e1900 */
[----:B------:R-:W-:-:S03]  /*8df0*/  FFMA R31, R8, R27, R31 ;  /* 0x0000001b081f7223 */ /* 0x000fc6000000001f */
[----:B------:R-:W2:Y:S01]  /*8e00*/  LDG.E R27, desc[UR8][R34.64+0x5a00] ;  /* 0x005a0008221b7981 */ /* 0x000ea2000c1e1900 */
[----:B------:R-:W-:-:S03]  /*8e10*/  FFMA R24, R24, R9, R31 ;  /* 0x0000000918187223 */ /* 0x000fc6000000001f */
[----:B------:R-:W2:Y:S04]  /*8e20*/  LDG.E R6, desc[UR8][R34.64+0x6180] ;  /* 0x0061800822067981 */ /* 0x000ea8000c1e1900 */
[----:B------:R-:W2:Y:S04]  /*8e30*/  LDG.E R9, desc[UR8][R34.64+0x6900] ;  /* 0x0069000822097981 */ /* 0x000ea8000c1e1900 */
[----:B------:R-:W2:Y:S01]  /*8e40*/  LDG.E R8, desc[UR8][R34.64+0x7080] ;  /* 0x0070800822087981 */ /* 0x000ea2000c1e1900 */
[----:B------:R-:W-:-:S03]  /*8e50*/  FFMA R31, R3, R10, R24 ;  /* 0x0000000a031f7223 */ /* 0x000fc60000000018 */
[----:B------:R-:W2:Y:S04]  /*8e60*/  LDG.E R10, desc[UR8][R34.64+0x7f80] ;  /* 0x007f8008220a7981 */ /* 0x000ea8000c1e1900 */
[----:B------:R-:W2:Y:S04]  /*8e70*/  LDG.E R3, desc[UR8][R34.64+0x8700] ;  /* 0x0087000822037981 */ /* 0x000ea8000c1e1900 */
[----:B------:R-:W2:Y:S01]  /*8e80*/  LDG.E R24, desc[UR8][R34.64+0x8e80] ;  /* 0x008e800822187981 */ /* 0x000ea2000c1e1900 */
[----:B------:R-:W-:Y:S01]  /*8e90*/  FFMA R31, R0, R11, R31 ;  /* 0x0000000b001f7223 */ /* 0x000fe2000000001f */
[----:B------:R-:W-:Y:S03]  /*8ea0*/  BSSY.RECONVERGENT B2, `(.L_x_106) ;  /* 0x000001f000027945 */ /* 0x000fe60003800200 */
[----:B---3--:R-:W-:-:S04]  /*8eb0*/  FFMA R5, R12, R5, R31 ;  /* 0x000000050c057223 */ /* 0x008fc8000000001f */
[----:B----4-:R-:W-:-:S04]  /*8ec0*/  FFMA R2, R2, R13, R5 ;  /* 0x0000000d02027223 */ /* 0x010fc80000000005 */
[----:B-----5:R-:W-:-:S04]  /*8ed0*/  FFMA R7, R7, R14, R2 ;  /* 0x0000000e07077223 */ /* 0x020fc80000000002 */
[----:B--2---:R-:W-:-:S04]  /*8ee0*/  FFMA R7, R4, R15, R7 ;  /* 0x0000000f04077223 */ /* 0x004fc80000000007 */
[----:B------:R-:W-:-:S04]  /*8ef0*/  FFMA R7, R16, R27, R7 ;  /* 0x0000001b10077223 */ /* 0x000fc80000000007 */
[----:B------:R-:W-:-:S04]  /*8f00*/  FFMA R6, R6, R17, R7 ;  /* 0x0000001106067223 */ /* 0x000fc80000000007 */
[----:B------:R-:W-:-:S04]  /*8f10*/  FFMA R9, R9, R18, R6 ;  /* 0x0000001209097223 */ /* 0x000fc80000000006 */
[----:B------:R-:W-:-:S04]  /*8f20*/  FFMA R9, R8, R19, R9 ;  /* 0x0000001308097223 */ /* 0x000fc80000000009 */
[----:B------:R-:W-:-:S04]  /*8f30*/  FFMA R9, R20, R29, R9 ;  /* 0x0000001d14097223 */ /* 0x000fc80000000009 */
[----:B------:R-:W-:-:S04]  /*8f40*/  FFMA R10, R10, R21, R9 ;  /* 0x000000150a0a7223 */ /* 0x000fc80000000009 */
[----:B------:R-:W-:-:S04]  /*8f50*/  FFMA R3, R3, R22, R10 ;  /* 0x0000001603037223 */ /* 0x000fc8000000000a */
        /* <DEDUP_REMOVED lines=19> */
.L_x_107:
[----:B------:R-:W-:Y:S05]  /*9090*/  BSYNC.RECONVERGENT B2 ;  /* 0x0000000000027941 */ /* 0x000fea0003800200 */
.L_x_106:
[----:B------:R-:W-:-:S05]  /*90a0*/  IMAD.WIDE R36, R25, 0x4, R36 ;  /* 0x0000000419247825 */ /* 0x000fca00078e0224 */
[----:B------:R-:W-:Y:S01]  /*90b0*/  STG.E desc[UR8][R36.64], R5 ;  /* 0x0000000524007986 */ /* 0x000fe2000c101908 */
[----:B------:R-:W-:Y:S05]  /*90c0*/  EXIT ;  /* 0x000000000000794d */ /* 0x000fea0003800000 */
.L_x_6:
[----:B------:R-:W-:Y:S01]  /*90d0*/  HFMA2 R2, -RZ, RZ, 0, 9.5367431640625e-07 ;  /* 0x00000010ff027431 */ /* 0x000fe200000001ff */
[----:B-1----:R-:W-:Y:S02]  /*90e0*/  MOV R21, R18 ;  /* 0x0000001200157202 */ /* 0x002fe40000000f00 */
[----:B------:R-:W-:Y:S02]  /*90f0*/  MOV R3, 0x1f ;  /* 0x0000001f00037802 */ /* 0x000fe40000000f00 */
[----:B------:R-:W-:-:S07]  /*9100*/  MOV R0, 0xffffffff ;  /* 0xffffffff00007802 */ /* 0x000fce0000000f00 */
[----:B------:R-:W-:Y:S05]  /*9110*/  WARPSYNC.COLLECTIVE R0, `(.L_x_108) ;  /* 0x0000000000087348 */ /* 0x000fea0003c00000 */
[----:B------:R0:W1:Y:S02]  /*9120*/  SHFL.DOWN P0, R11, R21, R2, R3 ;  /* 0x08000002150b7389 */ /* 0x0000640000000003 */
[----:B01----:R-:W-:Y:S05]  /*9130*/  ENDCOLLECTIVE ;  /* 0x000000000000791b */ /* 0x003fea0003800000 */
.L_x_108:
[----:B------:R-:W-:Y:S02]  /*9140*/  HFMA2 R2, -RZ, RZ, 0, 4.76837158203125e-07 ;  /* 0x00000008ff027431 */ /* 0x000fe400000001ff */
[----:B------:R-:W-:-:S05]  /*9150*/  FADD R16, R18, R11 ;  /* 0x0000000b12107221 */ /* 0x000fca0000000000 */
[----:B------:R-:W-:-:S07]  /*9160*/  MOV R21, R16 ;  /* 0x0000001000157202 */ /* 0x000fce0000000f00 */
[----:B------:R-:W-:Y:S05]  /*9170*/  WARPSYNC.COLLECTIVE R0, `(.L_x_109) ;  /* 0x0000000000087348 */ /* 0x000fea0003c00000 */
[----:B------:R0:W1:Y:S02]  /*9180*/  SHFL.DOWN P0, R11, R21, R2, R3 ;  /* 0x08000002150b7389 */ /* 0x0000640000000003 */
[----:B01----:R-:W-:Y:S05]  /*9190*/  ENDCOLLECTIVE ;  /* 0x000000000000791b */ /* 0x003fea0003800000 */
.L_x_109:
[----:B------:R-:W-:Y:S02]  /*91a0*/  HFMA2 R2, -RZ, RZ, 0, 2.384185791015625e-07 ;  /* 0x00000004ff027431 */ /* 0x000fe400000001ff */
[----:B------:R-:W-:-:S05]  /*91b0*/  FADD R17, R16, R11 ;  /* 0x0000000b10117221 */ /* 0x000fca0000000000 */
[----:B------:R-:W-:-:S07]  /*91c0*/  MOV R21, R17 ;  /* 0x0000001100157202 */ /* 0x000fce0000000f00 */
[----:B------:R-:W-:Y:S05]  /*91d0*/  WARPSYNC.COLLECTIVE R0, `(.L_x_110) ;  /* 0x0000000000087348 */ /* 0x000fea0003c00000 */
[----:B------:R0:W1:Y:S02]  /*91e0*/  SHFL.DOWN P0, R11, R21, R2, R3 ;  /* 0x08000002150b7389 */ /* 0x0000640000000003 */
[----:B01----:R-:W-:Y:S05]  /*91f0*/  ENDCOLLECTIVE ;  /* 0x000000000000791b */ /* 0x003fea0003800000 */
.L_x_110:
[----:B------:R-:W-:Y:S02]  /*9200*/  HFMA2 R2, -RZ, RZ, 0, 1.1920928955078125e-07 ;  /* 0x00000002ff027431 */ /* 0x000fe400000001ff */
[----:B------:R-:W-:-:S05]  /*9210*/  FADD R19, R17, R11 ;  /* 0x0000000b11137221 */ /* 0x000fca0000000000 */
[----:B------:R-:W-:-:S07]  /*9220*/  MOV R21, R19 ;  /* 0x0000001300157202 */ /* 0x000fce0000000f00 */
[----:B------:R-:W-:Y:S05]  /*9230*/  WARPSYNC.COLLECTIVE R0, `(.L_x_111) ;  /* 0x0000000000087348 */ /* 0x000fea0003c00000 */
[----:B------:R0:W1:Y:S02]  /*9240*/  SHFL.DOWN P0, R11, R21, R2, R3 ;  /* 0x08000002150b7389 */ /* 0x0000640000000003 */
[----:B01----:R-:W-:Y:S05]  /*9250*/  ENDCOLLECTIVE ;  /* 0x000000000000791b */ /* 0x003fea0003800000 */
.L_x_111:
[----:B------:R-:W-:Y:S02]  /*9260*/  HFMA2 R2, -RZ, RZ, 0, 5.9604644775390625e-08 ;  /* 0x00000001ff027431 */ /* 0x000fe400000001ff */
[----:B------:R-:W-:-:S05]  /*9270*/  FADD R20, R19, R11 ;  /* 0x0000000b13147221 */ /* 0x000fca0000000000 */
[----:B------:R-:W-:-:S07]  /*9280*/  MOV R21, R20 ;  /* 0x0000001400157202 */ /* 0x000fce0000000f00 */
[----:B------:R-:W-:Y:S05]  /*9290*/  WARPSYNC.COLLECTIVE R0, `(.L_x_112) ;  /* 0x0000000000087348 */ /* 0x000fea0003c00000 */
[----:B------:R0:W1:Y:S02]  /*92a0*/  SHFL.DOWN P0, R11, R21, R2, R3 ;  /* 0x08000002150b7389 */ /* 0x0000640000000003 */
[----:B01----:R-:W-:Y:S05]  /*92b0*/  ENDCOLLECTIVE ;  /* 0x000000000000791b */ /* 0x003fea0003800000 */
.L_x_112:
[----:B------:R-:W-:Y:S05]  /*92c0*/  BRA `(.L_x_113) ;  /* 0xffffffa000ec7947 */ /* 0x000fea000383ffff */
.L_x_11:
[----:B------:R-:W-:Y:S01]  /*92d0*/  HFMA2 R2, -RZ, RZ, 0, 9.5367431640625e-07 ;  /* 0x00000010ff027431 */ /* 0x000fe200000001ff */
[----:B--2---:R-:W-:Y:S02]  /*92e0*/  MOV R21, R18 ;  /* 0x0000001200157202 */ /* 0x004fe40000000f00 */
[----:B------:R-:W-:Y:S02]  /*92f0*/  MOV R3, 0x1f ;  /* 0x0000001f00037802 */ /* 0x000fe40000000f00 */
[----:B------:R-:W-:-:S07]  /*9300*/  MOV R0, 0xffffffff ;  /* 0xffffffff00007802 */ /* 0x000fce0000000f00 */
[----:B0-----:R-:W-:Y:S05]  /*9310*/  WARPSYNC.COLLECTIVE R0, `(.L_x_114) ;  /* 0x0000000000087348 */ /* 0x001fea0003c00000 */
[----:B------:R1:W2:Y:S02]  /*9320*/  SHFL.DOWN P0, R11, R21, R2, R3 ;  /* 0x08000002150b7389 */ /* 0x0002a40000000003 */
[----:B012---:R-:W-:Y:S05]  /*9330*/  ENDCOLLECTIVE ;  /* 0x000000000000791b */ /* 0x007fea0003800000 */
.L_x_114:
[----:B------:R-:W-:Y:S02]  /*9340*/  HFMA2 R2, -RZ, RZ, 0, 4.76837158203125e-07 ;  /* 0x00000008ff027431 */ /* 0x000fe400000001ff */
[----:B------:R-:W-:-:S05]  /*9350*/  FADD R16, R18, R11 ;  /* 0x0000000b12107221 */ /* 0x000fca0000000000 */
[----:B------:R-:W-:-:S07]  /*9360*/  MOV R21, R16 ;  /* 0x0000001000157202 */ /* 0x000fce0000000f00 */
[----:B------:R-:W-:Y:S05]  /*9370*/  WARPSYNC.COLLECTIVE R0, `(.L_x_115) ;  /* 0x0000000000087348 */ /* 0x000fea0003c00000 */
[----:B------:R0:W1:Y:S02]  /*9380*/  SHFL.DOWN P0, R11, R21, R2, R3 ;  /* 0x08000002150b7389 */ /* 0x0000640000000003 */
[----:B01----:R-:W-:Y:S05]  /*9390*/  ENDCOLLECTIVE ;  /* 0x000000000000791b */ /* 0x003fea0003800000 */
.L_x_115:
[----:B------:R-:W-:Y:S02]  /*93a0*/  HFMA2 R2, -RZ, RZ, 0, 2.384185791015625e-07 ;  /* 0x00000004ff027431 */ /* 0x000fe400000001ff */
[----:B------:R-:W-:-:S05]  /*93b0*/  FADD R17, R16, R11 ;  /* 0x0000000b10117221 */ /* 0x000fca0000000000 */
[----:B------:R-:W-:-:S07]  /*93c0*/  MOV R21, R17 ;  /* 0x0000001100157202 */ /* 0x000fce0000000f00 */
[----:B------:R-:W-:Y:S05]  /*93d0*/  WARPSYNC.COLLECTIVE R0, `(.L_x_116) ;  /* 0x0000000000087348 */ /* 0x000fea0003c00000 */
[----:B------:R0:W1:Y:S02]  /*93e0*/  SHFL.DOWN P0, R11, R21, R2, R3 ;  /* 0x08000002150b7389 */ /* 0x0000640000000003 */
[----:B01----:R-:W-:Y:S05]  /*93f0*/  ENDCOLLECTIVE ;  /* 0x000000000000791b */ /* 0x003fea0003800000 */
.L_x_116:
[----:B------:R-:W-:Y:S02]  /*9400*/  HFMA2 R2, -RZ, RZ, 0, 1.1920928955078125e-07 ;  /* 0x00000002ff027431 */ /* 0x000fe400000001ff */
[----:B------:R-:W-:-:S05]  /*9410*/  FADD R19, R17, R11 ;  /* 0x0000000b11137221 */ /* 0x000fca0000000000 */
[----:B------:R-:W-:-:S07]  /*9420*/  MOV R21, R19 ;  /* 0x0000001300157202 */ /* 0x000fce0000000f00 */
[----:B------:R-:W-:Y:S05]  /*9430*/  WARPSYNC.COLLECTIVE R0, `(.L_x_117) ;  /* 0x0000000000087348 */ /* 0x000fea0003c00000 */
[----:B------:R0:W1:Y:S02]  /*9440*/  SHFL.DOWN P0, R11, R21, R2, R3 ;  /* 0x08000002150b7389 */ /* 0x0000640000000003 */
[----:B01----:R-:W-:Y:S05]  /*9450*/  ENDCOLLECTIVE ;  /* 0x000000000000791b */ /* 0x003fea0003800000 */
.L_x_117:
[----:B------:R-:W-:Y:S02]  /*9460*/  HFMA2 R2, -RZ, RZ, 0, 5.9604644775390625e-08 ;  /* 0x00000001ff027431 */ /* 0x000fe400000001ff */
[----:B------:R-:W-:-:S05]  /*9470*/  FADD R20, R19, R11 ;  /* 0x0000000b13147221 */ /* 0x000fca0000000000 */
[----:B------:R-:W-:-:S07]  /*9480*/  MOV R21, R20 ;  /* 0x0000001400157202 */ /* 0x000fce0000000f00 */
[----:B------:R-:W-:Y:S05]  /*9490*/  WARPSYNC.COLLECTIVE R0, `(.L_x_118) ;  /* 0x0000000000087348 */ /* 0x000fea0003c00000 */
[----:B------:R0:W1:Y:S02]  /*94a0*/  SHFL.DOWN P0, R11, R21, R2, R3 ;  /* 0x08000002150b7389 */ /* 0x0000640000000003 */
[----:B01----:R-:W-:Y:S05]  /*94b0*/  ENDCOLLECTIVE ;  /* 0x000000000000791b */ /* 0x003fea0003800000 */
.L_x_118:
[----:B------:R-:W-:Y:S05]  /*94c0*/  BRA `(.L_x_119) ;  /* 0xffffffa400747947 */ /* 0x000fea000383ffff */
.L_x_16:
[----:B------:R-:W-:Y:S01]  /*94d0*/  HFMA2 R2, -RZ, RZ, 0, 9.5367431640625e-07 ;  /* 0x00000010ff027431 */ /* 0x000fe200000001ff */
[----:B--2---:R-:W-:Y:S02]  /*94e0*/  MOV R21, R18 ;  /* 0x0000001200157202 */ /* 0x004fe40000000f00 */
[----:B------:R-:W-:Y:S02]  /*94f0*/  MOV R3, 0x1f ;  /* 0x0000001f00037802 */ /* 0x000fe40000000f00 */
[----:B------:R-:W-:-:S07]  /*9500*/  MOV R0, 0xffffffff ;  /* 0xffffffff00007802 */ /* 0x000fce0000000f00 */
[----:B0-----:R-:W-:Y:S05]  /*9510*/  WARPSYNC.COLLECTIVE R0, `(.L_x_120) ;  /* 0x0000000000087348 */ /* 0x001fea0003c00000 */
[----:B------:R1:W2:Y:S02]  /*9520*/  SHFL.DOWN P0, R11, R21, R2, R3 ;  /* 0x08000002150b7389 */ /* 0x0002a40000000003 */
[----:B012---:R-:W-:Y:S05]  /*9530*/  ENDCOLLECTIVE ;  /* 0x000000000000791b */ /* 0x007fea0003800000 */
.L_x_120:
[----:B------:R-:W-:Y:S02]  /*9540*/  HFMA2 R2, -RZ, RZ, 0, 4.76837158203125e-07 ;  /* 0x00000008ff027431 */ /* 0x000fe400000001ff */
[----:B------:R-:W-:-:S05]  /*9550*/  FADD R16, R18, R11 ;  /* 0x0000000b12107221 */ /* 0x000fca0000000000 */
[----:B------:R-:W-:-:S07]  /*9560*/  MOV R21, R16 ;  /* 0x0000001000157202 */ /* 0x000fce0000000f00 */
[----:B------:R-:W-:Y:S05]  /*9570*/  WARPSYNC.COLLECTIVE R0, `(.L_x_121) ;  /* 0x0000000000087348 */ /* 0x000fea0003c00000 */
[----:B------:R0:W1:Y:S02]  /*9580*/  SHFL.DOWN P0, R11, R21, R2, R3 ;  /* 0x08000002150b7389 */ /* 0x0000640000000003 */
[----:B01----:R-:W-:Y:S05]  /*9590*/  ENDCOLLECTIVE ;  /* 0x000000000000791b */ /* 0x003fea0003800000 */
.L_x_121:
[----:B------:R-:W-:Y:S02]  /*95a0*/  HFMA2 R2, -RZ, RZ, 0, 2.384185791015625e-07 ;  /* 0x00000004ff027431 */ /* 0x000fe400000001ff */
[----:B------:R-:W-:-:S05]  /*95b0*/  FADD R17, R16, R11 ;  /* 0x0000000b10117221 */ /* 0x000fca0000000000 */
[----:B------:R-:W-:-:S07]  /*95c0*/  MOV R21, R17 ;  /* 0x0000001100157202 */ /* 0x000fce0000000f00 */
[----:B------:R-:W-:Y:S05]  /*95d0*/  WARPSYNC.COLLECTIVE R0, `(.L_x_122) ;  /* 0x0000000000087348 */ /* 0x000fea0003c00000 */
[----:B------:R0:W1:Y:S02]  /*95e0*/  SHFL.DOWN P0, R11, R21, R2, R3 ;  /* 0x08000002150b7389 */ /* 0x0000640000000003 */
[----:B01----:R-:W-:Y:S05]  /*95f0*/  ENDCOLLECTIVE ;  /* 0x000000000000791b */ /* 0x003fea0003800000 */
.L_x_122:
[----:B------:R-:W-:Y:S02]  /*9600*/  HFMA2 R2, -RZ, RZ, 0, 1.1920928955078125e-07 ;  /* 0x00000002ff027431 */ /* 0x000fe400000001ff */
[----:B------:R-:W-:-:S05]  /*9610*/  FADD R19, R17, R11 ;  /* 0x0000000b11137221 */ /* 0x000fca0000000000 */
[----:B------:R-:W-:-:S07]  /*9620*/  MOV R21, R19 ;  /* 0x0000001300157202 */ /* 0x000fce0000000f00 */
[----:B------:R-:W-:Y:S05]  /*9630*/  WARPSYNC.COLLECTIVE R0, `(.L_x_123) ;  /* 0x0000000000087348 */ /* 0x000fea0003c00000 */
[----:B------:R0:W1:Y:S02]  /*9640*/  SHFL.DOWN P0, R11, R21, R2, R3 ;  /* 0x08000002150b7389 */ /* 0x0000640000000003 */
[----:B01----:R-:W-:Y:S05]  /*9650*/  ENDCOLLECTIVE ;  /* 0x000000000000791b */ /* 0x003fea0003800000 */
.L_x_123:
[----:B------:R-:W-:Y:S02]  /*9660*/  HFMA2 R2, -RZ, RZ, 0, 5.9604644775390625e-08 ;  /* 0x00000001ff027431 */ /* 0x000fe400000001ff */
[----:B------:R-:W-:-:S05]  /*9670*/  FADD R20, R19, R11 ;  /* 0x0000000b13147221 */ /* 0x000fca0000000000 */
[----:B------:R-:W-:-:S07]  /*9680*/  MOV R21, R20 ;  /* 0x0000001400157202 */ /* 0x000fce0000000f00 */
[----:B------:R-:W-:Y:S05]  /*9690*/  WARPSYNC.COLLECTIVE R0, `(.L_x_124) ;  /* 0x0000000000087348 */ /* 0x000fea0003c00000 */
[----:B------:R0:W1:Y:S02]  /*96a0*/  SHFL.DOWN P0, R11, R21, R2, R3 ;  /* 0x08000002150b7389 */ /* 0x0000640000000003 */
[----:B01----:R-:W-:Y:S05]  /*96b0*/  ENDCOLLECTIVE ;  /* 0x000000000000791b */ /* 0x003fea0003800000 */
.L_x_124:
[----:B------:R-:W-:Y:S05]  /*96c0*/  BRA `(.L_x_125) ;  /* 0xffffffa800007947 */ /* 0x000fea000383ffff */
.L_x_21:
[----:B------:R-:W-:Y:S01]  /*96d0*/  HFMA2 R2, -RZ, RZ, 0, 9.5367431640625e-07 ;  /* 0x00000010ff027431 */ /* 0x000fe200000001ff */
[----:B--2---:R-:W-:Y:S02]  /*96e0*/  MOV R21, R18 ;  /* 0x0000001200157202 */ /* 0x004fe40000000f00 */
[----:B------:R-:W-:Y:S02]  /*96f0*/  MOV R3, 0x1f ;  /* 0x0000001f00037802 */ /* 0x000fe40000000f00 */
[----:B------:R-:W-:-:S07]  /*9700*/  MOV R0, 0xffffffff ;  /* 0xffffffff00007802 */ /* 0x000fce0000000f00 */
[----:B0-----:R-:W-:Y:S05]  /*9710*/  WARPSYNC.COLLECTIVE R0, `(.L_x_126) ;  /* 0x0000000000087348 */ /* 0x001fea0003c00000 */
[----:B------:R1:W2:Y:S02]  /*9720*/  SHFL.DOWN P0, R11, R21, R2, R3 ;  /* 0x08000002150b7389 */ /* 0x0002a40000000003 */
[----:B012---:R-:W-:Y:S05]  /*9730*/  ENDCOLLECTIVE ;  /* 0x000000000000791b */ /* 0x007fea0003800000 */
.L_x_126:
[----:B------:R-:W-:Y:S02]  /*9740*/  HFMA2 R2, -RZ, RZ, 0, 4.76837158203125e-07 ;  /* 0x00000008ff027431 */ /* 0x000fe400000001ff */
[----:B------:R-:W-:-:S05]  /*9750*/  FADD R16, R18, R11 ;  /* 0x0000000b12107221 */ /* 0x000fca0000000000 */
[----:B------:R-:W-:-:S07]  /*9760*/  MOV R21, R16 ;  /* 0x0000001000157202 */ /* 0x000fce0000000f00 */
[----:B------:R-:W-:Y:S05]  /*9770*/  WARPSYNC.COLLECTIVE R0, `(.L_x_127) ;  /* 0x0000000000087348 */ /* 0x000fea0003c00000 */
[----:B------:R0:W1:Y:S02]  /*9780*/  SHFL.DOWN P0, R11, R21, R2, R3 ;  /* 0x08000002150b7389 */ /* 0x0000640000000003 */
[----:B01----:R-:W-:Y:S05]  /*9790*/  ENDCOLLECTIVE ;  /* 0x000000000000791b */ /* 0x003fea0003800000 */
.L_x_127:
[----:B------:R-:W-:Y:S02]  /*97a0*/  HFMA2 R2, -RZ, RZ, 0, 2.384185791015625e-07 ;  /* 0x00000004ff027431 */ /* 0x000fe400000001ff */
[----:B------:R-:W-:-:S05]  /*97b0*/  FADD R17, R16, R11 ;  /* 0x0000000b10117221 */ /* 0x000fca0000000000 */
[----:B------:R-:W-:-:S07]  /*97c0*/  MOV R21, R17 ;  /* 0x0000001100157202 */ /* 0x000fce0000000f00 */
[----:B------:R-:W-:Y:S05]  /*97d0*/  WARPSYNC.COLLECTIVE R0, `(.L_x_128) ;  /* 0x0000000000087348 */ /* 0x000fea0003c00000 */
[----:B------:R0:W1:Y:S02]  /*97e0*/  SHFL.DOWN P0, R11, R21, R2, R3 ;  /* 0x08000002150b7389 */ /* 0x0000640000000003 */
[----:B01----:R-:W-:Y:S05]  /*97f0*/  ENDCOLLECTIVE ;  /* 0x000000000000791b */ /* 0x003fea0003800000 */
.L_x_128:
[----:B------:R-:W-:Y:S02]  /*9800*/  HFMA2 R2, -RZ, RZ, 0, 1.1920928955078125e-07 ;  /* 0x00000002ff027431 */ /* 0x000fe400000001ff */
[----:B------:R-:W-:-:S05]  /*9810*/  FADD R19, R17, R11 ;  /* 0x0000000b11137221 */ /* 0x000fca0000000000 */
[----:B------:R-:W-:-:S07]  /*9820*/  MOV R21, R19 ;  /* 0x0000001300157202 */ /* 0x000fce0000000f00 */
[----:B------:R-:W-:Y:S05]  /*9830*/  WARPSYNC.COLLECTIVE R0, `(.L_x_129) ;  /* 0x0000000000087348 */ /* 0x000fea0003c00000 */
[----:B------:R0:W1:Y:S02]  /*9840*/  SHFL.DOWN P0, R11, R21, R2, R3 ;  /* 0x08000002150b7389 */ /* 0x0000640000000003 */
[----:B01----:R-:W-:Y:S05]  /*9850*/  ENDCOLLECTIVE ;  /* 0x000000000000791b */ /* 0x003fea0003800000 */
.L_x_129:
[----:B------:R-:W-:Y:S02]  /*9860*/  HFMA2 R2, -RZ, RZ, 0, 5.9604644775390625e-08 ;  /* 0x00000001ff027431 */ /* 0x000fe400000001ff */
[----:B------:R-:W-:-:S05]  /*9870*/  FADD R20, R19, R11 ;  /* 0x0000000b13147221 */ /* 0x000fca0000000000 */
[----:B------:R-:W-:-:S07]  /*9880*/  MOV R21, R20 ;  /* 0x0000001400157202 */ /* 0x000fce0000000f00 */
[----:B------:R-:W-:Y:S05]  /*9890*/  WARPSYNC.COLLECTIVE R0, `(.L_x_130) ;  /* 0x0000000000087348 */ /* 0x000fea0003c00000 */
[----:B------:R0:W1:Y:S02]  /*98a0*/  SHFL.DOWN P0, R11, R21, R2, R3 ;  /* 0x08000002150b7389 */ /* 0x0000640000000003 */
[----:B01----:R-:W-:Y:S05]  /*98b0*/  ENDCOLLECTIVE ;  /* 0x000000000000791b */ /* 0x003fea0003800000 */
.L_x_130:
[----:B------:R-:W-:Y:S05]  /*98c0*/  BRA `(.L_x_131) ;  /* 0xffffffa8008c7947 */ /* 0x000fea000383ffff */
.L_x_26:
[----:B------:R-:W-:Y:S01]  /*98d0*/  HFMA2 R2, -RZ, RZ, 0, 9.5367431640625e-07 ;  /* 0x00000010ff027431 */ /* 0x000fe200000001ff */
[----:B--2---:R-:W-:Y:S02]  /*98e0*/  MOV R21, R18 ;  /* 0x0000001200157202 */ /* 0x004fe40000000f00 */
[----:B------:R-:W-:Y:S02]  /*98f0*/  MOV R3, 0x1f ;  /* 0x0000001f00037802 */ /* 0x000fe40000000f00 */
[----:B------:R-:W-:-:S07]  /*9900*/  MOV R0, 0xffffffff ;  /* 0xffffffff00007802 */ /* 0x000fce0000000f00 */
[----:B0-----:R-:W-:Y:S05]  /*9910*/  WARPSYNC.COLLECTIVE R0, `(.L_x_132) ;  /* 0x0000000000087348 */ /* 0x001fea0003c00000 */
[----:B------:R1:W2:Y:S02]  /*9920*/  SHFL.DOWN P0, R11, R21, R2, R3 ;  /* 0x08000002150b7389 */ /* 0x0002a40000000003 */
[----:B012---:R-:W-:Y:S05]  /*9930*/  ENDCOLLECTIVE ;  /* 0x000000000000791b */ /* 0x007fea0003800000 */
.L_x_132:
[----:B------:R-:W-:Y:S02]  /*9940*/  HFMA2 R2, -RZ, RZ, 0, 4.76837158203125e-07 ;  /* 0x00000008ff027431 */ /* 0x000fe400000001ff */
[----:B------:R-:W-:-:S05]  /*9950*/  FADD R16, R18, R11 ;  /* 0x0000000b12107221 */ /* 0x000fca0000000000 */
[----:B------:R-:W-:-:S07]  /*9960*/  MOV R21, R16 ;  /* 0x0000001000157202 */ /* 0x000fce0000000f00 */
[----:B------:R-:W-:Y:S05]  /*9970*/  WARPSYNC.COLLECTIVE R0, `(.L_x_133) ;  /* 0x0000000000087348 */ /* 0x000fea0003c00000 */
[----:B------:R0:W1:Y:S02]  /*9980*/  SHFL.DOWN P0, R11, R21, R2, R3 ;  /* 0x08000002150b7389 */ /* 0x0000640000000003 */
[----:B01----:R-:W-:Y:S05]  /*9990*/  ENDCOLLECTIVE ;  /* 0x000000000000791b */ /* 0x003fea0003800000 */
.L_x_133:
[----:B------:R-:W-:Y:S02]  /*99a0*/  HFMA2 R2, -RZ, RZ, 0, 2.384185791015625e-07 ;  /* 0x00000004ff027431 */ /* 0x000fe400000001ff */
[----:B------:R-:W-:-:S05]  /*99b0*/  FADD R17, R16, R11 ;  /* 0x0000000b10117221 */ /* 0x000fca0000000000 */
[----:B------:R-:W-:-:S07]  /*99c0*/  MOV R21, R17 ;  /* 0x0000001100157202 */ /* 0x000fce0000000f00 */
[----:B------:R-:W-:Y:S05]  /*99d0*/  WARPSYNC.COLLECTIVE R0, `(.L_x_134) ;  /* 0x0000000000087348 */ /* 0x000fea0003c00000 */
[----:B------:R0:W1:Y:S02]  /*99e0*/  SHFL.DOWN P0, R11, R21, R2, R3 ;  /* 0x08000002150b7389 */ /* 0x0000640000000003 */
[----:B01----:R-:W-:Y:S05]  /*99f0*/  ENDCOLLECTIVE ;  /* 0x000000000000791b */ /* 0x003fea0003800000 */
.L_x_134:
[----:B------:R-:W-:Y:S02]  /*9a00*/  HFMA2 R2, -RZ, RZ, 0, 1.1920928955078125e-07 ;  /* 0x00000002ff027431 */ /* 0x000fe400000001ff */
[----:B------:R-:W-:-:S05]  /*9a10*/  FADD R19, R17, R11 ;  /* 0x0000000b11137221 */ /* 0x000fca0000000000 */
[----:B------:R-:W-:-:S07]  /*9a20*/  MOV R21, R19 ;  /* 0x0000001300157202 */ /* 0x000fce0000000f00 */
[----:B------:R-:W-:Y:S05]  /*9a30*/  WARPSYNC.COLLECTIVE R0, `(.L_x_135) ;  /* 0x0000000000087348 */ /* 0x000fea0003c00000 */
[----:B------:R0:W1:Y:S02]  /*9a40*/  SHFL.DOWN P0, R11, R21, R2, R3 ;  /* 0x08000002150b7389 */ /* 0x0000640000000003 */
[----:B01----:R-:W-:Y:S05]  /*9a50*/  ENDCOLLECTIVE ;  /* 0x000000000000791b */ /* 0x003fea0003800000 */
.L_x_135:
[----:B------:R-:W-:Y:S02]  /*9a60*/  HFMA2 R2, -RZ, RZ, 0, 5.9604644775390625e-08 ;  /* 0x00000001ff027431 */ /* 0x000fe400000001ff */
[----:B------:R-:W-:-:S05]  /*9a70*/  FADD R20, R19, R11 ;  /* 0x0000000b13147221 */ /* 0x000fca0000000000 */
[----:B------:R-:W-:-:S07]  /*9a80*/  MOV R21, R20 ;  /* 0x0000001400157202 */ /* 0x000fce0000000f00 */
[----:B------:R-:W-:Y:S05]  /*9a90*/  WARPSYNC.COLLECTIVE R0, `(.L_x_136) ;  /* 0x0000000000087348 */ /* 0x000fea0003c00000 */
[----:B------:R0:W1:Y:S02]  /*9aa0*/  SHFL.DOWN P0, R11, R21, R2, R3 ;  /* 0x08000002150b7389 */ /* 0x0000640000000003 */
[----:B01----:R-:W-:Y:S05]  /*9ab0*/  ENDCOLLECTIVE ;  /* 0x000000000000791b */ /* 0x003fea0003800000 */
.L_x_136:
[----:B------:R-:W-:Y:S05]  /*9ac0*/  BRA `(.L_x_137) ;  /* 0xffffffac00187947 */ /* 0x000fea000383ffff */
.L_x_31:
[----:B------:R-:W-:Y:S01]  /*9ad0*/  HFMA2 R2, -RZ, RZ, 0, 9.5367431640625e-07 ;  /* 0x00000010ff027431 */ /* 0x000fe200000001ff */
[----:B--2---:R-:W-:Y:S02]  /*9ae0*/  MOV R21, R18 ;  /* 0x0000001200157202 */ /* 0x004fe40000000f00 */
[----:B------:R-:W-:Y:S02]  /*9af0*/  MOV R3, 0x1f ;  /* 0x0000001f00037802 */ /* 0x000fe40000000f00 */
[----:B------:R-:W-:-:S07]  /*9b00*/  MOV R0, 0xffffffff ;  /* 0xffffffff00007802 */ /* 0x000fce0000000f00 */
[----:B0-----:R-:W-:Y:S05]  /*9b10*/  WARPSYNC.COLLECTIVE R0, `(.L_x_138) ;  /* 0x0000000000087348 */ /* 0x001fea0003c00000 */
[----:B------:R1:W2:Y:S02]  /*9b20*/  SHFL.DOWN P0, R11, R21, R2, R3 ;  /* 0x08000002150b7389 */ /* 0x0002a40000000003 */
[----:B012---:R-:W-:Y:S05]  /*9b30*/  ENDCOLLECTIVE ;  /* 0x000000000000791b */ /* 0x007fea0003800000 */
.L_x_138:
[----:B------:R-:W-:Y:S02]  /*9b40*/  HFMA2 R2, -RZ, RZ, 0, 4.76837158203125e-07 ;  /* 0x00000008ff027431 */ /* 0x000fe400000001ff */
[----:B------:R-:W-:-:S05]  /*9b50*/  FADD R16, R18, R11 ;  /* 0x0000000b12107221 */ /* 0x000fca0000000000 */
[----:B------:R-:W-:-:S07]  /*9b60*/  MOV R21, R16 ;  /* 0x0000001000157202 */ /* 0x000fce0000000f00 */
[----:B------:R-:W-:Y:S05]  /*9b70*/  WARPSYNC.COLLECTIVE R0, `(.L_x_139) ;  /* 0x0000000000087348 */ /* 0x000fea0003c00000 */
[----:B------:R0:W1:Y:S02]  /*9b80*/  SHFL.DOWN P0, R11, R21, R2, R3 ;  /* 0x08000002150b7389 */ /* 0x0000640000000003 */
[----:B01----:R-:W-:Y:S05]  /*9b90*/  ENDCOLLECTIVE ;  /* 0x000000000000791b */ /* 0x003fea0003800000 */
.L_x_139:
[----:B------:R-:W-:Y:S02]  /*9ba0*/  HFMA2 R2, -RZ, RZ, 0, 2.384185791015625e-07 ;  /* 0x00000004ff027431 */ /* 0x000fe400000001ff */
[----:B------:R-:W-:-:S05]  /*9bb0*/  FADD R17, R16, R11 ;  /* 0x0000000b10117221 */ /* 0x000fca0000000000 */
[----:B------:R-:W-:-:S07]  /*9bc0*/  MOV R21, R17 ;  /* 0x0000001100157202 */ /* 0x000fce0000000f00 */
[----:B------:R-:W-:Y:S05]  /*9bd0*/  WARPSYNC.COLLECTIVE R0, `(.L_x_140) ;  /* 0x0000000000087348 */ /* 0x000fea0003c00000 */
[----:B------:R0:W1:Y:S02]  /*9be0*/  SHFL.DOWN P0, R11, R21, R2, R3 ;  /* 0x08000002150b7389 */ /* 0x0000640000000003 */
[----:B01----:R-:W-:Y:S05]  /*9bf0*/  ENDCOLLECTIVE ;  /* 0x000000000000791b */ /* 0x003fea0003800000 */
.L_x_140:
[----:B------:R-:W-:Y:S02]  /*9c00*/  HFMA2 R2, -RZ, RZ, 0, 1.1920928955078125e-07 ;  /* 0x00000002ff027431 */ /* 0x000fe400000001ff */
[----:B------:R-:W-:-:S05]  /*9c10*/  FADD R19, R17, R11 ;  /* 0x0000000b11137221 */ /* 0x000fca0000000000 */
[----:B------:R-:W-:-:S07]  /*9c20*/  MOV R21, R19 ;  /* 0x0000001300157202 */ /* 0x000fce0000000f00 */
[----:B------:R-:W-:Y:S05]  /*9c30*/  WARPSYNC.COLLECTIVE R0, `(.L_x_141) ;  /* 0x0000000000087348 */ /* 0x000fea0003c00000 */
[----:B------:R0:W1:Y:S02]  /*9c40*/  SHFL.DOWN P0, R11, R21, R2, R3 ;  /* 0x08000002150b7389 */ /* 0x0000640000000003 */
[----:B01----:R-:W-:Y:S05]  /*9c50*/  ENDCOLLECTIVE ;  /* 0x000000000000791b */ /* 0x003fea0003800000 */
.L_x_141:
[----:B------:R-:W-:Y:S02]  /*9c60*/  HFMA2 R2, -RZ, RZ, 0, 5.9604644775390625e-08 ;  /* 0x00000001ff027431 */ /* 0x000fe400000001ff */
[----:B------:R-:W-:-:S05]  /*9c70*/  FADD R20, R19, R11 ;  /* 0x0000000b13147221 */ /* 0x000fca0000000000 */
[----:B------:R-:W-:-:S07]  /*9c80*/  MOV R21, R20 ;  /* 0x0000001400157202 */ /* 0x000fce0000000f00 */
[----:B------:R-:W-:Y:S05]  /*9c90*/  WARPSYNC.COLLECTIVE R0, `(.L_x_142) ;  /* 0x0000000000087348 */ /* 0x000fea0003c00000 */
[----:B------:R0:W1:Y:S02]  /*9ca0*/  SHFL.DOWN P0, R11, R21, R2, R3 ;  /* 0x08000002150b7389 */ /* 0x0000640000000003 */
[----:B01----:R-:W-:Y:S05]  /*9cb0*/  ENDCOLLECTIVE ;  /* 0x000000000000791b */ /* 0x003fea0003800000 */
.L_x_142:
[----:B------:R-:W-:Y:S05]  /*9cc0*/  BRA `(.L_x_143) ;  /* 0xffffffac00a47947 */ /* 0x000fea000383ffff */
.L_x_36:
[----:B------:R-:W-:Y:S01]  /*9cd0*/  HFMA2 R2, -RZ, RZ, 0, 9.5367431640625e-07 ;  /* 0x00000010ff027431 */ /* 0x000fe200000001ff */
[----:B--2---:R-:W-:Y:S02]  /*9ce0*/  MOV R21, R18 ;  /* 0x0000001200157202 */ /* 0x004fe40000000f00 */
[----:B------:R-:W-:Y:S02]  /*9cf0*/  MOV R3, 0x1f ;  /* 0x0000001f00037802 */ /* 0x000fe40000000f00 */
[----:B------:R-:W-:-:S07]  /*9d00*/  MOV R0, 0xffffffff ;  /* 0xffffffff00007802 */ /* 0x000fce0000000f00 */
[----:B0-----:R-:W-:Y:S05]  /*9d10*/  WARPSYNC.COLLECTIVE R0, `(.L_x_144) ;  /* 0x0000000000087348 */ /* 0x001fea0003c00000 */
[----:B------:R1:W2:Y:S02]  /*9d20*/  SHFL.DOWN P0, R11, R21, R2, R3 ;  /* 0x08000002150b7389 */ /* 0x0002a40000000003 */
[----:B012---:R-:W-:Y:S05]  /*9d30*/  ENDCOLLECTIVE ;  /* 0x000000000000791b */ /* 0x007fea0003800000 */
.L_x_144:
[----:B------:R-:W-:Y:S02]  /*9d40*/  HFMA2 R2, -RZ, RZ, 0, 4.76837158203125e-07 ;  /* 0x00000008ff027431 */ /* 0x000fe400000001ff */
[----:B------:R-:W-:-:S05]  /*9d50*/  FADD R16, R18, R11 ;  /* 0x0000000b12107221 */ /* 0x000fca0000000000 */
[----:B------:R-:W-:-:S07]  /*9d60*/  MOV R21, R16 ;  /* 0x0000001000157202 */ /* 0x000fce0000000f00 */
[----:B------:R-:W-:Y:S05]  /*9d70*/  WARPSYNC.COLLECTIVE R0, `(.L_x_145) ;  /* 0x0000000000087348 */ /* 0x000fea0003c00000 */
[----:B------:R0:W1:Y:S02]  /*9d80*/  SHFL.DOWN P0, R11, R21, R2, R3 ;  /* 0x08000002150b7389 */ /* 0x0000640000000003 */
[----:B01----:R-:W-:Y:S05]  /*9d90*/  ENDCOLLECTIVE ;  /* 0x000000000000791b */ /* 0x003fea0003800000 */
.L_x_145:
[----:B------:R-:W-:Y:S02]  /*9da0*/  HFMA2 R2, -RZ, RZ, 0, 2.384185791015625e-07 ;  /* 0x00000004ff027431 */ /* 0x000fe400000001ff */
[----:B------:R-:W-:-:S05]  /*9db0*/  FADD R17, R16, R11 ;  /* 0x0000000b10117221 */ /* 0x000fca0000000000 */
[----:B------:R-:W-:-:S07]  /*9dc0*/  MOV R21, R17 ;  /* 0x0000001100157202 */ /* 0x000fce0000000f00 */
[----:B------:R-:W-:Y:S05]  /*9dd0*/  WARPSYNC.COLLECTIVE R0, `(.L_x_146) ;  /* 0x0000000000087348 */ /* 0x000fea0003c00000 */
[----:B------:R0:W1:Y:S02]  /*9de0*/  SHFL.DOWN P0, R11, R21, R2, R3 ;  /* 0x08000002150b7389 */ /* 0x0000640000000003 */
[----:B01----:R-:W-:Y:S05]  /*9df0*/  ENDCOLLECTIVE ;  /* 0x000000000000791b */ /* 0x003fea0003800000 */
.L_x_146:
[----:B------:R-:W-:Y:S02]  /*9e00*/  HFMA2 R2, -RZ, RZ, 0, 1.1920928955078125e-07 ;  /* 0x00000002ff027431 */ /* 0x000fe400000001ff */
[----:B------:R-:W-:-:S05]  /*9e10*/  FADD R19, R17, R11 ;  /* 0x0000000b11137221 */ /* 0x000fca0000000000 */
[----:B------:R-:W-:-:S07]  /*9e20*/  MOV R21, R19 ;  /* 0x0000001300157202 */ /* 0x000fce0000000f00 */
[----:B------:R-:W-:Y:S05]  /*9e30*/  WARPSYNC.COLLECTIVE R0, `(.L_x_147) ;  /* 0x0000000000087348 */ /* 0x000fea0003c00000 */
[----:B------:R0:W1:Y:S02]  /*9e40*/  SHFL.DOWN P0, R11, R21, R2, R3 ;  /* 0x08000002150b7389 */ /* 0x0000640000000003 */
[----:B01----:R-:W-:Y:S05]  /*9e50*/  ENDCOLLECTIVE ;  /* 0x000000000000791b */ /* 0x003fea0003800000 */
.L_x_147:
[----:B------:R-:W-:Y:S02]  /*9e60*/  HFMA2 R2, -RZ, RZ, 0, 5.9604644775390625e-08 ;  /* 0x00000001ff027431 */ /* 0x000fe400000001ff */
[----:B------:R-:W-:-:S05]  /*9e70*/  FADD R20, R19, R11 ;  /* 0x0000000b13147221 */ /* 0x000fca0000000000 */
[----:B------:R-:W-:-:S07]  /*9e80*/  MOV R21, R20 ;  /* 0x0000001400157202 */ /* 0x000fce0000000f00 */
[----:B------:R-:W-:Y:S05]  /*9e90*/  WARPSYNC.COLLECTIVE R0, `(.L_x_148) ;  /* 0x0000000000087348 */ /* 0x000fea0003c00000 */
[----:B------:R0:W1:Y:S02]  /*9ea0*/  SHFL.DOWN P0, R11, R21, R2, R3 ;  /* 0x08000002150b7389 */ /* 0x0000640000000003 */
[----:B01----:R-:W-:Y:S05]  /*9eb0*/  ENDCOLLECTIVE ;  /* 0x000000000000791b */ /* 0x003fea0003800000 */
.L_x_148:
[----:B------:R-:W-:Y:S05]  /*9ec0*/  BRA `(.L_x_149) ;  /* 0xffffffb000307947 */ /* 0x000fea000383ffff */
.L_x_41:
[----:B------:R-:W-:Y:S01]  /*9ed0*/  HFMA2 R2, -RZ, RZ, 0, 9.5367431640625e-07 ;  /* 0x00000010ff027431 */ /* 0x000fe200000001ff */
[----:B--2---:R-:W-:Y:S02]  /*9ee0*/  MOV R21, R18 ;  /* 0x0000001200157202 */ /* 0x004fe40000000f00 */
[----:B------:R-:W-:Y:S02]  /*9ef0*/  MOV R3, 0x1f ;  /* 0x0000001f00037802 */ /* 0x000fe40000000f00 */
[----:B------:R-:W-:-:S07]  /*9f00*/  MOV R0, 0xffffffff ;  /* 0xffffffff00007802 */ /* 0x000fce0000000f00 */
[----:B0-----:R-:W-:Y:S05]  /*9f10*/  WARPSYNC.COLLECTIVE R0, `(.L_x_150) ;  /* 0x0000000000087348 */ /* 0x001fea0003c00000 */
[----:B------:R1:W2:Y:S02]  /*9f20*/  SHFL.DOWN P0, R11, R21, R2, R3 ;  /* 0x08000002150b7389 */ /* 0x0002a40000000003 */
[----:B012---:R-:W-:Y:S05]  /*9f30*/  ENDCOLLECTIVE ;  /* 0x000000000000791b */ /* 0x007fea0003800000 */
.L_x_150:
[----:B------:R-:W-:Y:S02]  /*9f40*/  HFMA2 R2, -RZ, RZ, 0, 4.76837158203125e-07 ;  /* 0x00000008ff027431 */ /* 0x000fe400000001ff */
[----:B------:R-:W-:-:S05]  /*9f50*/  FADD R16, R18, R11 ;  /* 0x0000000b12107221 */ /* 0x000fca0000000000 */
[----:B------:R-:W-:-:S07]  /*9f60*/  MOV R21, R16 ;  /* 0x0000001000157202 */ /* 0x000fce0000000f00 */
[----:B------:R-:W-:Y:S05]  /*9f70*/  WARPSYNC.COLLECTIVE R0, `(.L_x_151) ;  /* 0x0000000000087348 */ /* 0x000fea0003c00000 */
[----:B------:R0:W1:Y:S02]  /*9f80*/  SHFL.DOWN P0, R11, R21, R2, R3 ;  /* 0x08000002150b7389 */ /* 0x0000640000000003 */
[----:B01----:R-:W-:Y:S05]  /*9f90*/  ENDCOLLECTIVE ;  /* 0x000000000000791b */ /* 0x003fea0003800000 */
.L_x_151:
[----:B------:R-:W-:Y:S02]  /*9fa0*/  HFMA2 R2, -RZ, RZ, 0, 2.384185791015625e-07 ;  /* 0x00000004ff027431 */ /* 0x000fe400000001ff */
[----:B------:R-:W-:-:S05]  /*9fb0*/  FADD R17, R16, R11 ;  /* 0x0000000b10117221 */ /* 0x000fca0000000000 */
[----:B------:R-:W-:-:S07]  /*9fc0*/  MOV R21, R17 ;  /* 0x0000001100157202 */ /* 0x000fce0000000f00 */
[----:B------:R-:W-:Y:S05]  /*9fd0*/  WARPSYNC.COLLECTIVE R0, `(.L_x_152) ;  /* 0x0000000000087348 */ /* 0x000fea0003c00000 */
[----:B------:R0:W1:Y:S02]  /*9fe0*/  SHFL.DOWN P0, R11, R21, R2, R3 ;  /* 0x08000002150b7389 */ /* 0x0000640000000003 */
[----:B01----:R-:W-:Y:S05]  /*9ff0*/  ENDCOLLECTIVE ;  /* 0x000000000000791b */ /* 0x003fea0003800000 */
.L_x_152:
[----:B------:R-:W-:Y:S02]  /*a000*/  HFMA2 R2, -RZ, RZ, 0, 1.1920928955078125e-07 ;  /* 0x00000002ff027431 */ /* 0x000fe400000001ff */
[----:B------:R-:W-:-:S05]  /*a010*/  FADD R19, R17, R11 ;  /* 0x0000000b11137221 */ /* 0x000fca0000000000 */
[----:B------:R-:W-:-:S07]  /*a020*/  MOV R21, R19 ;  /* 0x0000001300157202 */ /* 0x000fce0000000f00 */
[----:B------:R-:W-:Y:S05]  /*a030*/  WARPSYNC.COLLECTIVE R0, `(.L_x_153) ;  /* 0x0000000000087348 */ /* 0x000fea0003c00000 */
[----:B------:R0:W1:Y:S02]  /*a040*/  SHFL.DOWN P0, R11, R21, R2, R3 ;  /* 0x08000002150b7389 */ /* 0x0000640000000003 */
[----:B01----:R-:W-:Y:S05]  /*a050*/  ENDCOLLECTIVE ;  /* 0x000000000000791b */ /* 0x003fea0003800000 */
.L_x_153:
[----:B------:R-:W-:Y:S02]  /*a060*/  HFMA2 R2, -RZ, RZ, 0, 5.9604644775390625e-08 ;  /* 0x00000001ff027431 */ /* 0x000fe400000001ff */
[----:B------:R-:W-:-:S05]  /*a070*/  FADD R20, R19, R11 ;  /* 0x0000000b13147221 */ /* 0x000fca0000000000 */
[----:B------:R-:W-:-:S07]  /*a080*/  MOV R21, R20 ;  /* 0x0000001400157202 */ /* 0x000fce0000000f00 */
[----:B------:R-:W-:Y:S05]  /*a090*/  WARPSYNC.COLLECTIVE R0, `(.L_x_154) ;  /* 0x0000000000087348 */ /* 0x000fea0003c00000 */
[----:B------:R0:W1:Y:S02]  /*a0a0*/  SHFL.DOWN P0, R11, R21, R2, R3 ;  /* 0x08000002150b7389 */ /* 0x0000640000000003 */
[----:B01----:R-:W-:Y:S05]  /*a0b0*/  ENDCOLLECTIVE ;  /* 0x000000000000791b */ /* 0x003fea0003800000 */
.L_x_154:
[----:B------:R-:W-:Y:S05]  /*a0c0*/  BRA `(.L_x_155) ;  /* 0xffffffb000bc7947 */ /* 0x000fea000383ffff */
.L_x_46:
[----:B------:R-:W-:Y:S01]  /*a0d0*/  HFMA2 R2, -RZ, RZ, 0, 9.5367431640625e-07 ;  /* 0x00000010ff027431 */ /* 0x000fe200000001ff */
[----:B--2---:R-:W-:Y:S02]  /*a0e0*/  MOV R21, R18 ;  /* 0x0000001200157202 */ /* 0x004fe40000000f00 */
[----:B------:R-:W-:Y:S02]  /*a0f0*/  MOV R3, 0x1f ;  /* 0x0000001f00037802 */ /* 0x000fe40000000f00 */
[----:B------:R-:W-:-:S07]  /*a100*/  MOV R0, 0xffffffff ;  /* 0xffffffff00007802 */ /* 0x000fce0000000f00 */
[----:B0-----:R-:W-:Y:S05]  /*a110*/  WARPSYNC.COLLECTIVE R0, `(.L_x_156) ;  /* 0x0000000000087348 */ /* 0x001fea0003c00000 */
[----:B------:R1:W2:Y:S02]  /*a120*/  SHFL.DOWN P0, R11, R21, R2, R3 ;  /* 0x08000002150b7389 */ /* 0x0002a40000000003 */
[----:B012---:R-:W-:Y:S05]  /*a130*/  ENDCOLLECTIVE ;  /* 0x000000000000791b */ /* 0x007fea0003800000 */
.L_x_156:
[----:B------:R-:W-:Y:S02]  /*a140*/  HFMA2 R2, -RZ, RZ, 0, 4.76837158203125e-07 ;  /* 0x00000008ff027431 */ /* 0x000fe400000001ff */
[----:B------:R-:W-:-:S05]  /*a150*/  FADD R16, R18, R11 ;  /* 0x0000000b12107221 */ /* 0x000fca0000000000 */
[----:B------:R-:W-:-:S07]  /*a160*/  MOV R21, R16 ;  /* 0x0000001000157202 */ /* 0x000fce0000000f00 */
[----:B------:R-:W-:Y:S05]  /*a170*/  WARPSYNC.COLLECTIVE R0, `(.L_x_157) ;  /* 0x0000000000087348 */ /* 0x000fea0003c00000 */
[----:B------:R0:W1:Y:S02]  /*a180*/  SHFL.DOWN P0, R11, R21, R2, R3 ;  /* 0x08000002150b7389 */ /* 0x0000640000000003 */
[----:B01----:R-:W-:Y:S05]  /*a190*/  ENDCOLLECTIVE ;  /* 0x000000000000791b */ /* 0x003fea0003800000 */
.L_x_157:
[----:B------:R-:W-:Y:S02]  /*a1a0*/  HFMA2 R2, -RZ, RZ, 0, 2.384185791015625e-07 ;  /* 0x00000004ff027431 */ /* 0x000fe400000001ff */
[----:B------:R-:W-:-:S05]  /*a1b0*/  FADD R17, R16, R11 ;  /* 0x0000000b10117221 */ /* 0x000fca0000000000 */
[----:B------:R-:W-:-:S07]  /*a1c0*/  MOV R21, R17 ;  /* 0x0000001100157202 */ /* 0x000fce0000000f00 */
[----:B------:R-:W-:Y:S05]  /*a1d0*/  WARPSYNC.COLLECTIVE R0, `(.L_x_158) ;  /* 0x0000000000087348 */ /* 0x000fea0003c00000 */
[----:B------:R0:W1:Y:S02]  /*a1e0*/  SHFL.DOWN P0, R11, R21, R2, R3 ;  /* 0x08000002150b7389 */ /* 0x0000640000000003 */
[----:B01----:R-:W-:Y:S05]  /*a1f0*/  ENDCOLLECTIVE ;  /* 0x000000000000791b */ /* 0x003fea0003800000 */
.L_x_158:
[----:B------:R-:W-:Y:S02]  /*a200*/  HFMA2 R2, -RZ, RZ, 0, 1.1920928955078125e-07 ;  /* 0x00000002ff027431 */ /* 0x000fe400000001ff */
[----:B------:R-:W-:-:S05]  /*a210*/  FADD R19, R17, R11 ;  /* 0x0000000b11137221 */ /* 0x000fca0000000000 */
[----:B------:R-:W-:-:S07]  /*a220*/  MOV R21, R19 ;  /* 0x0000001300157202 */ /* 0x000fce0000000f00 */
[----:B------:R-:W-:Y:S05]  /*a230*/  WARPSYNC.COLLECTIVE R0, `(.L_x_159) ;  /* 0x0000000000087348 */ /* 0x000fea0003c00000 */
[----:B------:R0:W1:Y:S02]  /*a240*/  SHFL.DOWN P0, R11, R21, R2, R3 ;  /* 0x08000002150b7389 */ /* 0x0000640000000003 */
[----:B01----:R-:W-:Y:S05]  /*a250*/  ENDCOLLECTIVE ;  /* 0x000000000000791b */ /* 0x003fea0003800000 */
.L_x_159:
[----:B------:R-:W-:Y:S02]  /*a260*/  HFMA2 R2, -RZ, RZ, 0, 5.9604644775390625e-08 ;  /* 0x00000001ff027431 */ /* 0x000fe400000001ff */
[----:B------:R-:W-:-:S05]  /*a270*/  FADD R20, R19, R11 ;  /* 0x0000000b13147221 */ /* 0x000fca0000000000 */
[----:B------:R-:W-:-:S07]  /*a280*/  MOV R21, R20 ;  /* 0x0000001400157202 */ /* 0x000fce0000000f00 */
[----:B------:R-:W-:Y:S05]  /*a290*/  WARPSYNC.COLLECTIVE R0, `(.L_x_160) ;  /* 0x0000000000087348 */ /* 0x000fea0003c00000 */
[----:B------:R0:W1:Y:S02]  /*a2a0*/  SHFL.DOWN P0, R11, R21, R2, R3 ;  /* 0x08000002150b7389 */ /* 0x0000640000000003 */
[----:B01----:R-:W-:Y:S05]  /*a2b0*/  ENDCOLLECTIVE ;  /* 0x000000000000791b */ /* 0x003fea0003800000 */
.L_x_160:
[----:B------:R-:W-:Y:S05]  /*a2c0*/  BRA `(.L_x_161) ;  /* 0xffffffb400487947 */ /* 0x000fea000383ffff */
.L_x_51:
[----:B------:R-:W-:Y:S01]  /*a2d0*/  HFMA2 R2, -RZ, RZ, 0, 9.5367431640625e-07 ;  /* 0x00000010ff027431 */ /* 0x000fe200000001ff */
[----:B--2---:R-:W-:Y:S02]  /*a2e0*/  MOV R21, R18 ;  /* 0x0000001200157202 */ /* 0x004fe40000000f00 */
[----:B------:R-:W-:Y:S02]  /*a2f0*/  MOV R3, 0x1f ;  /* 0x0000001f00037802 */ /* 0x000fe40000000f00 */
[----:B------:R-:W-:-:S07]  /*a300*/  MOV R0, 0xffffffff ;  /* 0xffffffff00007802 */ /* 0x000fce0000000f00 */
[----:B0-----:R-:W-:Y:S05]  /*a310*/  WARPSYNC.COLLECTIVE R0, `(.L_x_162) ;  /* 0x0000000000087348 */ /* 0x001fea0003c00000 */
[----:B------:R1:W2:Y:S02]  /*a320*/  SHFL.DOWN P0, R11, R21, R2, R3 ;  /* 0x08000002150b7389 */ /* 0x0002a40000000003 */
[----:B012---:R-:W-:Y:S05]  /*a330*/  ENDCOLLECTIVE ;  /* 0x000000000000791b */ /* 0x007fea0003800000 */
.L_x_162:
[----:B------:R-:W-:Y:S02]  /*a340*/  HFMA2 R2, -RZ, RZ, 0, 4.76837158203125e-07 ;  /* 0x00000008ff027431 */ /* 0x000fe400000001ff */
[----:B------:R-:W-:-:S05]  /*a350*/  FADD R16, R18, R11 ;  /* 0x0000000b12107221 */ /* 0x000fca0000000000 */
[----:B------:R-:W-:-:S07]  /*a360*/  MOV R21, R16 ;  /* 0x0000001000157202 */ /* 0x000fce0000000f00 */
[----:B------:R-:W-:Y:S05]  /*a370*/  WARPSYNC.COLLECTIVE R0, `(.L_x_163) ;  /* 0x0000000000087348 */ /* 0x000fea0003c00000 */
[----:B------:R0:W1:Y:S02]  /*a380*/  SHFL.DOWN P0, R11, R21, R2, R3 ;  /* 0x08000002150b7389 */ /* 0x0000640000000003 */
[----:B01----:R-:W-:Y:S05]  /*a390*/  ENDCOLLECTIVE ;  /* 0x000000000000791b */ /* 0x003fea0003800000 */
.L_x_163:
[----:B------:R-:W-:Y:S02]  /*a3a0*/  HFMA2 R2, -RZ, RZ, 0, 2.384185791015625e-07 ;  /* 0x00000004ff027431 */ /* 0x000fe400000001ff */
[----:B------:R-:W-:-:S05]  /*a3b0*/  FADD R17, R16, R11 ;  /* 0x0000000b10117221 */ /* 0x000fca0000000000 */
[----:B------:R-:W-:-:S07]  /*a3c0*/  MOV R21, R17 ;  /* 0x0000001100157202 */ /* 0x000fce0000000f00 */
[----:B------:R-:W-:Y:S05]  /*a3d0*/  WARPSYNC.COLLECTIVE R0, `(.L_x_164) ;  /* 0x0000000000087348 */ /* 0x000fea0003c00000 */
[----:B------:R0:W1:Y:S02]  /*a3e0*/  SHFL.DOWN P0, R11, R21, R2, R3 ;  /* 0x08000002150b7389 */ /* 0x0000640000000003 */
[----:B01----:R-:W-:Y:S05]  /*a3f0*/  ENDCOLLECTIVE ;  /* 0x000000000000791b */ /* 0x003fea0003800000 */
.L_x_164:
[----:B------:R-:W-:Y:S02]  /*a400*/  HFMA2 R2, -RZ, RZ, 0, 1.1920928955078125e-07 ;  /* 0x00000002ff027431 */ /* 0x000fe400000001ff */
[----:B------:R-:W-:-:S05]  /*a410*/  FADD R19, R17, R11 ;  /* 0x0000000b11137221 */ /* 0x000fca0000000000 */
[----:B------:R-:W-:-:S07]  /*a420*/  MOV R21, R19 ;  /* 0x0000001300157202 */ /* 0x000fce0000000f00 */
[----:B------:R-:W-:Y:S05]  /*a430*/  WARPSYNC.COLLECTIVE R0, `(.L_x_165) ;  /* 0x0000000000087348 */ /* 0x000fea0003c00000 */
[----:B------:R0:W1:Y:S02]  /*a440*/  SHFL.DOWN P0, R11, R21, R2, R3 ;  /* 0x08000002150b7389 */ /* 0x0000640000000003 */
[----:B01----:R-:W-:Y:S05]  /*a450*/  ENDCOLLECTIVE ;  /* 0x000000000000791b */ /* 0x003fea0003800000 */
.L_x_165:
[----:B------:R-:W-:Y:S02]  /*a460*/  HFMA2 R2, -RZ, RZ, 0, 5.9604644775390625e-08 ;  /* 0x00000001ff027431 */ /* 0x000fe400000001ff */
[----:B------:R-:W-:-:S05]  /*a470*/  FADD R20, R19, R11 ;  /* 0x0000000b13147221 */ /* 0x000fca0000000000 */
[----:B------:R-:W-:-:S07]  /*a480*/  MOV R21, R20 ;  /* 0x0000001400157202 */ /* 0x000fce0000000f00 */
[----:B------:R-:W-:Y:S05]  /*a490*/  WARPSYNC.COLLECTIVE R0, `(.L_x_166) ;  /* 0x0000000000087348 */ /* 0x000fea0003c00000 */
[----:B------:R0:W1:Y:S02]  /*a4a0*/  SHFL.DOWN P0, R11, R21, R2, R3 ;  /* 0x08000002150b7389 */ /* 0x0000640000000003 */
[----:B01----:R-:W-:Y:S05]  /*a4b0*/  ENDCOLLECTIVE ;  /* 0x000000000000791b */ /* 0x003fea0003800000 */
.L_x_166:
[----:B------:R-:W-:Y:S05]  /*a4c0*/  BRA `(.L_x_167) ;  /* 0xffffffb400d47947 */ /* 0x000fea000383ffff */
.L_x_56:
[----:B------:R-:W-:Y:S01]  /*a4d0*/  HFMA2 R2, -RZ, RZ, 0, 9.5367431640625e-07 ;  /* 0x00000010ff027431 */ /* 0x000fe200000001ff */
[----:B--2---:R-:W-:Y:S02]  /*a4e0*/  MOV R21, R18 ;  /* 0x0000001200157202 */ /* 0x004fe40000000f00 */
[----:B------:R-:W-:Y:S02]  /*a4f0*/  MOV R3, 0x1f ;  /* 0x0000001f00037802 */ /* 0x000fe40000000f00 */
[----:B------:R-:W-:-:S07]  /*a500*/  MOV R0, 0xffffffff ;  /* 0xffffffff00007802 */ /* 0x000fce0000000f00 */
[----:B0-----:R-:W-:Y:S05]  /*a510*/  WARPSYNC.COLLECTIVE R0, `(.L_x_168) ;  /* 0x0000000000087348 */ /* 0x001fea0003c00000 */
[----:B------:R1:W2:Y:S02]  /*a520*/  SHFL.DOWN P0, R11, R21, R2, R3 ;  /* 0x08000002150b7389 */ /* 0x0002a40000000003 */
[----:B012---:R-:W-:Y:S05]  /*a530*/  ENDCOLLECTIVE ;  /* 0x000000000000791b */ /* 0x007fea0003800000 */
.L_x_168:
[----:B------:R-:W-:Y:S02]  /*a540*/  HFMA2 R2, -RZ, RZ, 0, 4.76837158203125e-07 ;  /* 0x00000008ff027431 */ /* 0x000fe400000001ff */
[----:B------:R-:W-:-:S05]  /*a550*/  FADD R16, R18, R11 ;  /* 0x0000000b12107221 */ /* 0x000fca0000000000 */
[----:B------:R-:W-:-:S07]  /*a560*/  MOV R21, R16 ;  /* 0x0000001000157202 */ /* 0x000fce0000000f00 */
[----:B------:R-:W-:Y:S05]  /*a570*/  WARPSYNC.COLLECTIVE R0, `(.L_x_169) ;  /* 0x0000000000087348 */ /* 0x000fea0003c00000 */
[----:B------:R0:W1:Y:S02]  /*a580*/  SHFL.DOWN P0, R11, R21, R2, R3 ;  /* 0x08000002150b7389 */ /* 0x0000640000000003 */
[----:B01----:R-:W-:Y:S05]  /*a590*/  ENDCOLLECTIVE ;  /* 0x000000000000791b */ /* 0x003fea0003800000 */
.L_x_169:
[----:B------:R-:W-:Y:S02]  /*a5a0*/  HFMA2 R2, -RZ, RZ, 0, 2.384185791015625e-07 ;  /* 0x00000004ff027431 */ /* 0x000fe400000001ff */
[----:B------:R-:W-:-:S05]  /*a5b0*/  FADD R17, R16, R11 ;  /* 0x0000000b10117221 */ /* 0x000fca0000000000 */
[----:B------:R-:W-:-:S07]  /*a5c0*/  MOV R21, R17 ;  /* 0x0000001100157202 */ /* 0x000fce0000000f00 */
[----:B------:R-:W-:Y:S05]  /*a5d0*/  WARPSYNC.COLLECTIVE R0, `(.L_x_170) ;  /* 0x0000000000087348 */ /* 0x000fea0003c00000 */
[----:B------:R0:W1:Y:S02]  /*a5e0*/  SHFL.DOWN P0, R11, R21, R2, R3 ;  /* 0x08000002150b7389 */ /* 0x0000640000000003 */
[----:B01----:R-:W-:Y:S05]  /*a5f0*/  ENDCOLLECTIVE ;  /* 0x000000000000791b */ /* 0x003fea0003800000 */
.L_x_170:
[----:B------:R-:W-:Y:S02]  /*a600*/  HFMA2 R2, -RZ, RZ, 0, 1.1920928955078125e-07 ;  /* 0x00000002ff027431 */ /* 0x000fe400000001ff */
[----:B------:R-:W-:-:S05]  /*a610*/  FADD R19, R17, R11 ;  /* 0x0000000b11137221 */ /* 0x000fca0000000000 */
[----:B------:R-:W-:-:S07]  /*a620*/  MOV R21, R19 ;  /* 0x0000001300157202 */ /* 0x000fce0000000f00 */
[----:B------:R-:W-:Y:S05]  /*a630*/  WARPSYNC.COLLECTIVE R0, `(.L_x_171) ;  /* 0x0000000000087348 */ /* 0x000fea0003c00000 */
[----:B------:R0:W1:Y:S02]  /*a640*/  SHFL.DOWN P0, R11, R21, R2, R3 ;  /* 0x08000002150b7389 */ /* 0x0000640000000003 */
[----:B01----:R-:W-:Y:S05]  /*a650*/  ENDCOLLECTIVE ;  /* 0x000000000000791b */ /* 0x003fea0003800000 */
.L_x_171:
[----:B------:R-:W-:Y:S02]  /*a660*/  HFMA2 R2, -RZ, RZ, 0, 5.9604644775390625e-08 ;  /* 0x00000001ff027431 */ /* 0x000fe400000001ff */
[----:B------:R-:W-:-:S05]  /*a670*/  FADD R20, R19, R11 ;  /* 0x0000000b13147221 */ /* 0x000fca0000000000 */
[----:B------:R-:W-:-:S07]  /*a680*/  MOV R21, R20 ;  /* 0x0000001400157202 */ /* 0x000fce0000000f00 */
[----:B------:R-:W-:Y:S05]  /*a690*/  WARPSYNC.COLLECTIVE R0, `(.L_x_172) ;  /* 0x0000000000087348 */ /* 0x000fea0003c00000 */
[----:B------:R0:W1:Y:S02]  /*a6a0*/  SHFL.DOWN P0, R11, R21, R2, R3 ;  /* 0x08000002150b7389 */ /* 0x0000640000000003 */
[----:B01----:R-:W-:Y:S05]  /*a6b0*/  ENDCOLLECTIVE ;  /* 0x000000000000791b */ /* 0x003fea0003800000 */
.L_x_172:
[----:B------:R-:W-:Y:S05]  /*a6c0*/  BRA `(.L_x_173) ;  /* 0xffffffb800607947 */ /* 0x000fea000383ffff */
.L_x_61:
[----:B------:R-:W-:Y:S01]  /*a6d0*/  HFMA2 R2, -RZ, RZ, 0, 9.5367431640625e-07 ;  /* 0x00000010ff027431 */ /* 0x000fe200000001ff */
[----:B--2---:R-:W-:Y:S02]  /*a6e0*/  MOV R21, R18 ;  /* 0x0000001200157202 */ /* 0x004fe40000000f00 */
[----:B------:R-:W-:Y:S02]  /*a6f0*/  MOV R3, 0x1f ;  /* 0x0000001f00037802 */ /* 0x000fe40000000f00 */
[----:B------:R-:W-:-:S07]  /*a700*/  MOV R0, 0xffffffff ;  /* 0xffffffff00007802 */ /* 0x000fce0000000f00 */
[----:B0-----:R-:W-:Y:S05]  /*a710*/  WARPSYNC.COLLECTIVE R0, `(.L_x_174) ;  /* 0x0000000000087348 */ /* 0x001fea0003c00000 */
[----:B------:R1:W2:Y:S02]  /*a720*/  SHFL.DOWN P0, R11, R21, R2, R3 ;  /* 0x08000002150b7389 */ /* 0x0002a40000000003 */
[----:B012---:R-:W-:Y:S05]  /*a730*/  ENDCOLLECTIVE ;  /* 0x000000000000791b */ /* 0x007fea0003800000 */
.L_x_174:
[----:B------:R-:W-:Y:S02]  /*a740*/  HFMA2 R2, -RZ, RZ, 0, 4.76837158203125e-07 ;  /* 0x00000008ff027431 */ /* 0x000fe400000001ff */
[----:B------:R-:W-:-:S05]  /*a750*/  FADD R16, R18, R11 ;  /* 0x0000000b12107221 */ /* 0x000fca0000000000 */
[----:B------:R-:W-:-:S07]  /*a760*/  MOV R21, R16 ;  /* 0x0000001000157202 */ /* 0x000fce0000000f00 */
[----:B------:R-:W-:Y:S05]  /*a770*/  WARPSYNC.COLLECTIVE R0, `(.L_x_175) ;  /* 0x0000000000087348 */ /* 0x000fea0003c00000 */
[----:B------:R0:W1:Y:S02]  /*a780*/  SHFL.DOWN P0, R11, R21, R2, R3 ;  /* 0x08000002150b7389 */ /* 0x0000640000000003 */
[----:B01----:R-:W-:Y:S05]  /*a790*/  ENDCOLLECTIVE ;  /* 0x000000000000791b */ /* 0x003fea0003800000 */
.L_x_175:
[----:B------:R-:W-:Y:S02]  /*a7a0*/  HFMA2 R2, -RZ, RZ, 0, 2.384185791015625e-07 ;  /* 0x00000004ff027431 */ /* 0x000fe400000001ff */
[----:B------:R-:W-:-:S05]  /*a7b0*/  FADD R17, R16, R11 ;  /* 0x0000000b10117221 */ /* 0x000fca0000000000 */
[----:B------:R-:W-:-:S07]  /*a7c0*/  MOV R21, R17 ;  /* 0x0000001100157202 */ /* 0x000fce0000000f00 */
[----:B------:R-:W-:Y:S05]  /*a7d0*/  WARPSYNC.COLLECTIVE R0, `(.L_x_176) ;  /* 0x0000000000087348 */ /* 0x000fea0003c00000 */
[----:B------:R0:W1:Y:S02]  /*a7e0*/  SHFL.DOWN P0, R11, R21, R2, R3 ;  /* 0x08000002150b7389 */ /* 0x0000640000000003 */
[----:B01----:R-:W-:Y:S05]  /*a7f0*/  ENDCOLLECTIVE ;  /* 0x000000000000791b */ /* 0x003fea0003800000 */
.L_x_176:
[----:B------:R-:W-:Y:S02]  /*a800*/  HFMA2 R2, -RZ, RZ, 0, 1.1920928955078125e-07 ;  /* 0x00000002ff027431 */ /* 0x000fe400000001ff */
[----:B------:R-:W-:-:S05]  /*a810*/  FADD R19, R17, R11 ;  /* 0x0000000b11137221 */ /* 0x000fca0000000000 */
[----:B------:R-:W-:-:S07]  /*a820*/  MOV R21, R19 ;  /* 0x0000001300157202 */ /* 0x000fce0000000f00 */
[----:B------:R-:W-:Y:S05]  /*a830*/  WARPSYNC.COLLECTIVE R0, `(.L_x_177) ;  /* 0x0000000000087348 */ /* 0x000fea0003c00000 */
[----:B------:R0:W1:Y:S02]  /*a840*/  SHFL.DOWN P0, R11, R21, R2, R3 ;  /* 0x08000002150b7389 */ /* 0x0000640000000003 */
[----:B01----:R-:W-:Y:S05]  /*a850*/  ENDCOLLECTIVE ;  /* 0x000000000000791b */ /* 0x003fea0003800000 */
.L_x_177:
[----:B------:R-:W-:Y:S02]  /*a860*/  HFMA2 R2, -RZ, RZ, 0, 5.9604644775390625e-08 ;  /* 0x00000001ff027431 */ /* 0x000fe400000001ff */
[----:B------:R-:W-:-:S05]  /*a870*/  FADD R20, R19, R11 ;  /* 0x0000000b13147221 */ /* 0x000fca0000000000 */
[----:B------:R-:W-:-:S07]  /*a880*/  MOV R21, R20 ;  /* 0x0000001400157202 */ /* 0x000fce0000000f00 */
[----:B------:R-:W-:Y:S05]  /*a890*/  WARPSYNC.COLLECTIVE R0, `(.L_x_178) ;  /* 0x0000000000087348 */ /* 0x000fea0003c00000 */
[----:B------:R0:W1:Y:S02]  /*a8a0*/  SHFL.DOWN P0, R11, R21, R2, R3 ;  /* 0x08000002150b7389 */ /* 0x0000640000000003 */
[----:B01----:R-:W-:Y:S05]  /*a8b0*/  ENDCOLLECTIVE ;  /* 0x000000000000791b */ /* 0x003fea0003800000 */
.L_x_178:
[----:B------:R-:W-:Y:S05]  /*a8c0*/  BRA `(.L_x_179) ;  /* 0xffffffb800ec7947 */ /* 0x000fea000383ffff */
.L_x_66:
[----:B------:R-:W-:Y:S01]  /*a8d0*/  HFMA2 R2, -RZ, RZ, 0, 9.5367431640625e-07 ;  /* 0x00000010ff027431 */ /* 0x000fe200000001ff */
[----:B--2---:R-:W-:Y:S02]  /*a8e0*/  MOV R21, R18 ;  /* 0x0000001200157202 */ /* 0x004fe40000000f00 */
[----:B------:R-:W-:Y:S02]  /*a8f0*/  MOV R3, 0x1f ;  /* 0x0000001f00037802 */ /* 0x000fe40000000f00 */
[----:B------:R-:W-:-:S07]  /*a900*/  MOV R0, 0xffffffff ;  /* 0xffffffff00007802 */ /* 0x000fce0000000f00 */
[----:B0-----:R-:W-:Y:S05]  /*a910*/  WARPSYNC.COLLECTIVE R0, `(.L_x_180) ;  /* 0x0000000000087348 */ /* 0x001fea0003c00000 */
[----:B------:R1:W2:Y:S02]  /*a920*/  SHFL.DOWN P0, R11, R21, R2, R3 ;  /* 0x08000002150b7389 */ /* 0x0002a40000000003 */
[----:B012---:R-:W-:Y:S05]  /*a930*/  ENDCOLLECTIVE ;  /* 0x000000000000791b */ /* 0x007fea0003800000 */
.L_x_180:
[----:B------:R-:W-:Y:S02]  /*a940*/  HFMA2 R2, -RZ, RZ, 0, 4.76837158203125e-07 ;  /* 0x00000008ff027431 */ /* 0x000fe400000001ff */
[----:B------:R-:W-:-:S05]  /*a950*/  FADD R16, R18, R11 ;  /* 0x0000000b12107221 */ /* 0x000fca0000000000 */
[----:B------:R-:W-:-:S07]  /*a960*/  MOV R21, R16 ;  /* 0x0000001000157202 */ /* 0x000fce0000000f00 */
[----:B------:R-:W-:Y:S05]  /*a970*/  WARPSYNC.COLLECTIVE R0, `(.L_x_181) ;  /* 0x0000000000087348 */ /* 0x000fea0003c00000 */
[----:B------:R0:W1:Y:S02]  /*a980*/  SHFL.DOWN P0, R11, R21, R2, R3 ;  /* 0x08000002150b7389 */ /* 0x0000640000000003 */
[----:B01----:R-:W-:Y:S05]  /*a990*/  ENDCOLLECTIVE ;  /* 0x000000000000791b */ /* 0x003fea0003800000 */
.L_x_181:
[----:B------:R-:W-:Y:S02]  /*a9a0*/  HFMA2 R2, -RZ, RZ, 0, 2.384185791015625e-07 ;  /* 0x00000004ff027431 */ /* 0x000fe400000001ff */
[----:B------:R-:W-:-:S05]  /*a9b0*/  FADD R17, R16, R11 ;  /* 0x0000000b10117221 */ /* 0x000fca0000000000 */
[----:B------:R-:W-:-:S07]  /*a9c0*/  MOV R21, R17 ;  /* 0x0000001100157202 */ /* 0x000fce0000000f00 */
[----:B------:R-:W-:Y:S05]  /*a9d0*/  WARPSYNC.COLLECTIVE R0, `(.L_x_182) ;  /* 0x0000000000087348 */ /* 0x000fea0003c00000 */
[----:B------:R0:W1:Y:S02]  /*a9e0*/  SHFL.DOWN P0, R11, R21, R2, R3 ;  /* 0x08000002150b7389 */ /* 0x0000640000000003 */
[----:B01----:R-:W-:Y:S05]  /*a9f0*/  ENDCOLLECTIVE ;  /* 0x000000000000791b */ /* 0x003fea0003800000 */
.L_x_182:
[----:B------:R-:W-:Y:S02]  /*aa00*/  HFMA2 R2, -RZ, RZ, 0, 1.1920928955078125e-07 ;  /* 0x00000002ff027431 */ /* 0x000fe400000001ff */
[----:B------:R-:W-:-:S05]  /*aa10*/  FADD R19, R17, R11 ;  /* 0x0000000b11137221 */ /* 0x000fca0000000000 */
[----:B------:R-:W-:-:S07]  /*aa20*/  MOV R21, R19 ;  /* 0x0000001300157202 */ /* 0x000fce0000000f00 */
[----:B------:R-:W-:Y:S05]  /*aa30*/  WARPSYNC.COLLECTIVE R0, `(.L_x_183) ;  /* 0x0000000000087348 */ /* 0x000fea0003c00000 */
[----:B------:R0:W1:Y:S02]  /*aa40*/  SHFL.DOWN P0, R11, R21, R2, R3 ;  /* 0x08000002150b7389 */ /* 0x0000640000000003 */
[----:B01----:R-:W-:Y:S05]  /*aa50*/  ENDCOLLECTIVE ;  /* 0x000000000000791b */ /* 0x003fea0003800000 */
.L_x_183:
[----:B------:R-:W-:Y:S02]  /*aa60*/  HFMA2 R2, -RZ, RZ, 0, 5.9604644775390625e-08 ;  /* 0x00000001ff027431 */ /* 0x000fe400000001ff */
[----:B------:R-:W-:-:S05]  /*aa70*/  FADD R20, R19, R11 ;  /* 0x0000000b13147221 */ /* 0x000fca0000000000 */
[----:B------:R-:W-:-:S07]  /*aa80*/  MOV R21, R20 ;  /* 0x0000001400157202 */ /* 0x000fce0000000f00 */
[----:B------:R-:W-:Y:S05]  /*aa90*/  WARPSYNC.COLLECTIVE R0, `(.L_x_184) ;  /* 0x0000000000087348 */ /* 0x000fea0003c00000 */
[----:B------:R0:W1:Y:S02]  /*aaa0*/  SHFL.DOWN P0, R11, R21, R2, R3 ;  /* 0x08000002150b7389 */ /* 0x0000640000000003 */
[----:B01----:R-:W-:Y:S05]  /*aab0*/  ENDCOLLECTIVE ;  /* 0x000000000000791b */ /* 0x003fea0003800000 */
.L_x_184:
[----:B------:R-:W-:Y:S05]  /*aac0*/  BRA `(.L_x_185) ;  /* 0xffffffbc00787947 */ /* 0x000fea000383ffff */
.L_x_71:
[----:B------:R-:W-:Y:S01]  /*aad0*/  HFMA2 R2, -RZ, RZ, 0, 9.5367431640625e-07 ;  /* 0x00000010ff027431 */ /* 0x000fe200000001ff */
[----:B--2---:R-:W-:Y:S02]  /*aae0*/  MOV R21, R18 ;  /* 0x0000001200157202 */ /* 0x004fe40000000f00 */
[----:B------:R-:W-:Y:S02]  /*aaf0*/  MOV R3, 0x1f ;  /* 0x0000001f00037802 */ /* 0x000fe40000000f00 */
[----:B------:R-:W-:-:S07]  /*ab00*/  MOV R0, 0xffffffff ;  /* 0xffffffff00007802 */ /* 0x000fce0000000f00 */
[----:B0-----:R-:W-:Y:S05]  /*ab10*/  WARPSYNC.COLLECTIVE R0, `(.L_x_186) ;  /* 0x0000000000087348 */ /* 0x001fea0003c00000 */
[----:B------:R1:W2:Y:S02]  /*ab20*/  SHFL.DOWN P0, R11, R21, R2, R3 ;  /* 0x08000002150b7389 */ /* 0x0002a40000000003 */
[----:B012---:R-:W-:Y:S05]  /*ab30*/  ENDCOLLECTIVE ;  /* 0x000000000000791b */ /* 0x007fea0003800000 */
.L_x_186:
[----:B------:R-:W-:Y:S02]  /*ab40*/  HFMA2 R2, -RZ, RZ, 0, 4.76837158203125e-07 ;  /* 0x00000008ff027431 */ /* 0x000fe400000001ff */
[----:B------:R-:W-:-:S05]  /*ab50*/  FADD R16, R18, R11 ;  /* 0x0000000b12107221 */ /* 0x000fca0000000000 */
[----:B------:R-:W-:-:S07]  /*ab60*/  MOV R21, R16 ;  /* 0x0000001000157202 */ /* 0x000fce0000000f00 */
[----:B------:R-:W-:Y:S05]  /*ab70*/  WARPSYNC.COLLECTIVE R0, `(.L_x_187) ;  /* 0x0000000000087348 */ /* 0x000fea0003c00000 */
[----:B------:R0:W1:Y:S02]  /*ab80*/  SHFL.DOWN P0, R11, R21, R2, R3 ;  /* 0x08000002150b7389 */ /* 0x0000640000000003 */
[----:B01----:R-:W-:Y:S05]  /*ab90*/  ENDCOLLECTIVE ;  /* 0x000000000000791b */ /* 0x003fea0003800000 */
.L_x_187:
[----:B------:R-:W-:Y:S02]  /*aba0*/  HFMA2 R2, -RZ, RZ, 0, 2.384185791015625e-07 ;  /* 0x00000004ff027431 */ /* 0x000fe400000001ff */
[----:B------:R-:W-:-:S05]  /*abb0*/  FADD R17, R16, R11 ;  /* 0x0000000b10117221 */ /* 0x000fca0000000000 */
[----:B------:R-:W-:-:S07]  /*abc0*/  MOV R21, R17 ;  /* 0x0000001100157202 */ /* 0x000fce0000000f00 */
[----:B------:R-:W-:Y:S05]  /*abd0*/  WARPSYNC.COLLECTIVE R0, `(.L_x_188) ;  /* 0x0000000000087348 */ /* 0x000fea0003c00000 */
[----:B------:R0:W1:Y:S02]  /*abe0*/  SHFL.DOWN P0, R11, R21, R2, R3 ;  /* 0x08000002150b7389 */ /* 0x0000640000000003 */
[----:B01----:R-:W-:Y:S05]  /*abf0*/  ENDCOLLECTIVE ;  /* 0x000000000000791b */ /* 0x003fea0003800000 */
.L_x_188:
[----:B------:R-:W-:Y:S02]  /*ac00*/  HFMA2 R2, -RZ, RZ, 0, 1.1920928955078125e-07 ;  /* 0x00000002ff027431 */ /* 0x000fe400000001ff */
[----:B------:R-:W-:-:S05]  /*ac10*/  FADD R19, R17, R11 ;  /* 0x0000000b11137221 */ /* 0x000fca0000000000 */
[----:B------:R-:W-:-:S07]  /*ac20*/  MOV R21, R19 ;  /* 0x0000001300157202 */ /* 0x000fce0000000f00 */
[----:B------:R-:W-:Y:S05]  /*ac30*/  WARPSYNC.COLLECTIVE R0, `(.L_x_189) ;  /* 0x0000000000087348 */ /* 0x000fea0003c00000 */
[----:B------:R0:W1:Y:S02]  /*ac40*/  SHFL.DOWN P0, R11, R21, R2, R3 ;  /* 0x08000002150b7389 */ /* 0x0000640000000003 */
[----:B01----:R-:W-:Y:S05]  /*ac50*/  ENDCOLLECTIVE ;  /* 0x000000000000791b */ /* 0x003fea0003800000 */
.L_x_189:
[----:B------:R-:W-:Y:S02]  /*ac60*/  HFMA2 R2, -RZ, RZ, 0, 5.9604644775390625e-08 ;  /* 0x00000001ff027431 */ /* 0x000fe400000001ff */
[----:B------:R-:W-:-:S05]  /*ac70*/  FADD R20, R19, R11 ;  /* 0x0000000b13147221 */ /* 0x000fca0000000000 */
[----:B------:R-:W-:-:S07]  /*ac80*/  MOV R21, R20 ;  /* 0x0000001400157202 */ /* 0x000fce0000000f00 */
[----:B------:R-:W-:Y:S05]  /*ac90*/  WARPSYNC.COLLECTIVE R0, `(.L_x_190) ;  /* 0x0000000000087348 */ /* 0x000fea0003c00000 */
[----:B------:R0:W1:Y:S02]  /*aca0*/  SHFL.DOWN P0, R11, R21, R2, R3 ;  /* 0x08000002150b7389 */ /* 0x0000640000000003 */
[----:B01----:R-:W-:Y:S05]  /*acb0*/  ENDCOLLECTIVE ;  /* 0x000000000000791b */ /* 0x003fea0003800000 */
.L_x_190:
[----:B------:R-:W-:Y:S05]  /*acc0*/  BRA `(.L_x_191) ;  /* 0xffffffc000047947 */ /* 0x000fea000383ffff */
.L_x_76:
[----:B------:R-:W-:Y:S01]  /*acd0*/  HFMA2 R2, -RZ, RZ, 0, 9.5367431640625e-07 ;  /* 0x00000010ff027431 */ /* 0x000fe200000001ff */
[----:B--2---:R-:W-:Y:S02]  /*ace0*/  MOV R21, R18 ;  /* 0x0000001200157202 */ /* 0x004fe40000000f00 */
[----:B------:R-:W-:Y:S02]  /*acf0*/  MOV R3, 0x1f ;  /* 0x0000001f00037802 */ /* 0x000fe40000000f00 */
[----:B------:R-:W-:-:S07]  /*ad00*/  MOV R0, 0xffffffff ;  /* 0xffffffff00007802 */ /* 0x000fce0000000f00 */
[----:B0-----:R-:W-:Y:S05]  /*ad10*/  WARPSYNC.COLLECTIVE R0, `(.L_x_192) ;  /* 0x0000000000087348 */ /* 0x001fea0003c00000 */
[----:B------:R1:W2:Y:S02]  /*ad20*/  SHFL.DOWN P0, R11, R21, R2, R3 ;  /* 0x08000002150b7389 */ /* 0x0002a40000000003 */
[----:B012---:R-:W-:Y:S05]  /*ad30*/  ENDCOLLECTIVE ;  /* 0x000000000000791b */ /* 0x007fea0003800000 */
.L_x_192:
[----:B------:R-:W-:Y:S02]  /*ad40*/  HFMA2 R2, -RZ, RZ, 0, 4.76837158203125e-07 ;  /* 0x00000008ff027431 */ /* 0x000fe400000001ff */
[----:B------:R-:W-:-:S05]  /*ad50*/  FADD R16, R18, R11 ;  /* 0x0000000b12107221 */ /* 0x000fca0000000000 */
[----:B------:R-:W-:-:S07]  /*ad60*/  MOV R21, R16 ;  /* 0x0000001000157202 */ /* 0x000fce0000000f00 */
[----:B------:R-:W-:Y:S05]  /*ad70*/  WARPSYNC.COLLECTIVE R0, `(.L_x_193) ;  /* 0x0000000000087348 */ /* 0x000fea0003c00000 */
[----:B------:R0:W1:Y:S02]  /*ad80*/  SHFL.DOWN P0, R11, R21, R2, R3 ;  /* 0x08000002150b7389 */ /* 0x0000640000000003 */
[----:B01----:R-:W-:Y:S05]  /*ad90*/  ENDCOLLECTIVE ;  /* 0x000000000000791b */ /* 0x003fea0003800000 */
.L_x_193:
[----:B------:R-:W-:Y:S02]  /*ada0*/  HFMA2 R2, -RZ, RZ, 0, 2.384185791015625e-07 ;  /* 0x00000004ff027431 */ /* 0x000fe400000001ff */
[----:B------:R-:W-:-:S05]  /*adb0*/  FADD R17, R16, R11 ;  /* 0x0000000b10117221 */ /* 0x000fca0000000000 */
[----:B------:R-:W-:-:S07]  /*adc0*/  MOV R21, R17 ;  /* 0x0000001100157202 */ /* 0x000fce0000000f00 */
[----:B------:R-:W-:Y:S05]  /*add0*/  WARPSYNC.COLLECTIVE R0, `(.L_x_194) ;  /* 0x0000000000087348 */ /* 0x000fea0003c00000 */
[----:B------:R0:W1:Y:S02]  /*ade0*/  SHFL.DOWN P0, R11, R21, R2, R3 ;  /* 0x08000002150b7389 */ /* 0x0000640000000003 */
[----:B01----:R-:W-:Y:S05]  /*adf0*/  ENDCOLLECTIVE ;  /* 0x000000000000791b */ /* 0x003fea0003800000 */
.L_x_194:
[----:B------:R-:W-:Y:S02]  /*ae00*/  HFMA2 R2, -RZ, RZ, 0, 1.1920928955078125e-07 ;  /* 0x00000002ff027431 */ /* 0x000fe400000001ff */
[----:B------:R-:W-:-:S05]  /*ae10*/  FADD R19, R17, R11 ;  /* 0x0000000b11137221 */ /* 0x000fca0000000000 */
[----:B------:R-:W-:-:S07]  /*ae20*/  MOV R21, R19 ;  /* 0x0000001300157202 */ /* 0x000fce0000000f00 */
[----:B------:R-:W-:Y:S05]  /*ae30*/  WARPSYNC.COLLECTIVE R0, `(.L_x_195) ;  /* 0x0000000000087348 */ /* 0x000fea0003c00000 */
[----:B------:R0:W1:Y:S02]  /*ae40*/  SHFL.DOWN P0, R11, R21, R2, R3 ;  /* 0x08000002150b7389 */ /* 0x0000640000000003 */
[----:B01----:R-:W-:Y:S05]  /*ae50*/  ENDCOLLECTIVE ;  /* 0x000000000000791b */ /* 0x003fea0003800000 */
.L_x_195:
[----:B------:R-:W-:Y:S02]  /*ae60*/  HFMA2 R2, -RZ, RZ, 0, 5.9604644775390625e-08 ;  /* 0x00000001ff027431 */ /* 0x000fe400000001ff */
[----:B------:R-:W-:-:S05]  /*ae70*/  FADD R20, R19, R11 ;  /* 0x0000000b13147221 */ /* 0x000fca0000000000 */
[----:B------:R-:W-:-:S07]  /*ae80*/  MOV R21, R20 ;  /* 0x0000001400157202 */ /* 0x000fce0000000f00 */
[----:B------:R-:W-:Y:S05]  /*ae90*/  WARPSYNC.COLLECTIVE R0, `(.L_x_196) ;  /* 0x0000000000087348 */ /* 0x000fea0003c00000 */
[----:B------:R0:W1:Y:S02]  /*aea0*/  SHFL.DOWN P0, R11, R21, R2, R3 ;  /* 0x08000002150b7389 */ /* 0x0000640000000003 */
[----:B01----:R-:W-:Y:S05]  /*aeb0*/  ENDCOLLECTIVE ;  /* 0x000000000000791b */ /* 0x003fea0003800000 */
.L_x_196:
[----:B------:R-:W-:Y:S05]  /*aec0*/  BRA `(.L_x_197) ;  /* 0xffffffc000907947 */ /* 0x000fea000383ffff */
.L_x_81:
[----:B------:R-:W-:Y:S01]  /*aed0*/  HFMA2 R2, -RZ, RZ, 0, 9.5367431640625e-07 ;  /* 0x00000010ff027431 */ /* 0x000fe200000001ff */
[----:B--2---:R-:W-:Y:S02]  /*aee0*/  MOV R21, R18 ;  /* 0x0000001200157202 */ /* 0x004fe40000000f00 */
[----:B------:R-:W-:Y:S02]  /*aef0*/  MOV R3, 0x1f ;  /* 0x0000001f00037802 */ /* 0x000fe40000000f00 */
[----:B------:R-:W-:-:S07]  /*af00*/  MOV R0, 0xffffffff ;  /* 0xffffffff00007802 */ /* 0x000fce0000000f00 */
[----:B0-----:R-:W-:Y:S05]  /*af10*/  WARPSYNC.COLLECTIVE R0, `(.L_x_198) ;  /* 0x0000000000087348 */ /* 0x001fea0003c00000 */
[----:B------:R1:W2:Y:S02]  /*af20*/  SHFL.DOWN P0, R11, R21, R2, R3 ;  /* 0x08000002150b7389 */ /* 0x0002a40000000003 */
[----:B012---:R-:W-:Y:S05]  /*af30*/  ENDCOLLECTIVE ;  /* 0x000000000000791b */ /* 0x007fea0003800000 */
.L_x_198:
[----:B------:R-:W-:Y:S02]  /*af40*/  HFMA2 R2, -RZ, RZ, 0, 4.76837158203125e-07 ;  /* 0x00000008ff027431 */ /* 0x000fe400000001ff */
[----:B------:R-:W-:-:S05]  /*af50*/  FADD R16, R18, R11 ;  /* 0x0000000b12107221 */ /* 0x000fca0000000000 */
[----:B------:R-:W-:-:S07]  /*af60*/  MOV R21, R16 ;  /* 0x0000001000157202 */ /* 0x000fce0000000f00 */
[----:B------:R-:W-:Y:S05]  /*af70*/  WARPSYNC.COLLECTIVE R0, `(.L_x_199) ;  /* 0x0000000000087348 */ /* 0x000fea0003c00000 */
[----:B------:R0:W1:Y:S02]  /*af80*/  SHFL.DOWN P0, R11, R21, R2, R3 ;  /* 0x08000002150b7389 */ /* 0x0000640000000003 */
[----:B01----:R-:W-:Y:S05]  /*af90*/  ENDCOLLECTIVE ;  /* 0x000000000000791b */ /* 0x003fea0003800000 */
.L_x_199:
[----:B------:R-:W-:Y:S02]  /*afa0*/  HFMA2 R2, -RZ, RZ, 0, 2.384185791015625e-07 ;  /* 0x00000004ff027431 */ /* 0x000fe400000001ff */
[----:B------:R-:W-:-:S05]  /*afb0*/  FADD R17, R16, R11 ;  /* 0x0000000b10117221 */ /* 0x000fca0000000000 */
[----:B------:R-:W-:-:S07]  /*afc0*/  MOV R21, R17 ;  /* 0x0000001100157202 */ /* 0x000fce0000000f00 */
[----:B------:R-:W-:Y:S05]  /*afd0*/  WARPSYNC.COLLECTIVE R0, `(.L_x_200) ;  /* 0x0000000000087348 */ /* 0x000fea0003c00000 */
[----:B------:R0:W1:Y:S02]  /*afe0*/  SHFL.DOWN P0, R11, R21, R2, R3 ;  /* 0x08000002150b7389 */ /* 0x0000640000000003 */
[----:B01----:R-:W-:Y:S05]  /*aff0*/  ENDCOLLECTIVE ;  /* 0x000000000000791b */ /* 0x003fea0003800000 */
.L_x_200:
[----:B------:R-:W-:Y:S02]  /*b000*/  HFMA2 R2, -RZ, RZ, 0, 1.1920928955078125e-07 ;  /* 0x00000002ff027431 */ /* 0x000fe400000001ff */
[----:B------:R-:W-:-:S05]  /*b010*/  FADD R19, R17, R11 ;  /* 0x0000000b11137221 */ /* 0x000fca0000000000 */
[----:B------:R-:W-:-:S07]  /*b020*/  MOV R21, R19 ;  /* 0x0000001300157202 */ /* 0x000fce0000000f00 */
[----:B------:R-:W-:Y:S05]  /*b030*/  WARPSYNC.COLLECTIVE R0, `(.L_x_201) ;  /* 0x0000000000087348 */ /* 0x000fea0003c00000 */
[----:B------:R0:W1:Y:S02]  /*b040*/  SHFL.DOWN P0, R11, R21, R2, R3 ;  /* 0x08000002150b7389 */ /* 0x0000640000000003 */
[----:B01----:R-:W-:Y:S05]  /*b050*/  ENDCOLLECTIVE ;  /* 0x000000000000791b */ /* 0x003fea0003800000 */
.L_x_201:
[----:B------:R-:W-:Y:S02]  /*b060*/  HFMA2 R2, -RZ, RZ, 0, 5.9604644775390625e-08 ;  /* 0x00000001ff027431 */ /* 0x000fe400000001ff */
[----:B------:R-:W-:-:S05]  /*b070*/  FADD R20, R19, R11 ;  /* 0x0000000b13147221 */ /* 0x000fca0000000000 */
[----:B------:R-:W-:-:S07]  /*b080*/  MOV R21, R20 ;  /* 0x0000001400157202 */ /* 0x000fce0000000f00 */
[----:B------:R-:W-:Y:S05]  /*b090*/  WARPSYNC.COLLECTIVE R0, `(.L_x_202) ;  /* 0x0000000000087348 */ /* 0x000fea0003c00000 */
[----:B------:R0:W1:Y:S02]  /*b0a0*/  SHFL.DOWN P0, R11, R21, R2, R3 ;  /* 0x08000002150b7389 */ /* 0x0000640000000003 */
[----:B01----:R-:W-:Y:S05]  /*b0b0*/  ENDCOLLECTIVE ;  /* 0x000000000000791b */ /* 0x003fea0003800000 */
.L_x_202:
[----:B------:R-:W-:Y:S05]  /*b0c0*/  BRA `(.L_x_203) ;  /* 0xffffffc4001c7947 */ /* 0x000fea000383ffff */
.L_x_86:
[----:B------:R-:W-:Y:S01]  /*b0d0*/  HFMA2 R2, -RZ, RZ, 0, 9.5367431640625e-07 ;  /* 0x00000010ff027431 */ /* 0x000fe200000001ff */
[----:B--2---:R-:W-:Y:S02]  /*b0e0*/  MOV R21, R18 ;  /* 0x0000001200157202 */ /* 0x004fe40000000f00 */
[----:B------:R-:W-:Y:S02]  /*b0f0*/  MOV R3, 0x1f ;  /* 0x0000001f00037802 */ /* 0x000fe40000000f00 */
[----:B------:R-:W-:-:S07]  /*b100*/  MOV R0, 0xffffffff ;  /* 0xffffffff00007802 */ /* 0x000fce0000000f00 */
[----:B0-----:R-:W-:Y:S05]  /*b110*/  WARPSYNC.COLLECTIVE R0, `(.L_x_204) ;  /* 0x0000000000087348 */ /* 0x001fea0003c00000 */
[----:B------:R1:W2:Y:S02]  /*b120*/  SHFL.DOWN P0, R11, R21, R2, R3 ;  /* 0x08000002150b7389 */ /* 0x0002a40000000003 */
[----:B012---:R-:W-:Y:S05]  /*b130*/  ENDCOLLECTIVE ;  /* 0x000000000000791b */ /* 0x007fea0003800000 */
.L_x_204:
[----:B------:R-:W-:Y:S02]  /*b140*/  HFMA2 R2, -RZ, RZ, 0, 4.76837158203125e-07 ;  /* 0x00000008ff027431 */ /* 0x000fe400000001ff */
[----:B------:R-:W-:-:S05]  /*b150*/  FADD R16, R18, R11 ;  /* 0x0000000b12107221 */ /* 0x000fca0000000000 */
[----:B------:R-:W-:-:S07]  /*b160*/  MOV R21, R16 ;  /* 0x0000001000157202 */ /* 0x000fce0000000f00 */
[----:B------:R-:W-:Y:S05]  /*b170*/  WARPSYNC.COLLECTIVE R0, `(.L_x_205) ;  /* 0x0000000000087348 */ /* 0x000fea0003c00000 */
[----:B------:R0:W1:Y:S02]  /*b180*/  SHFL.DOWN P0, R11, R21, R2, R3 ;  /* 0x08000002150b7389 */ /* 0x0000640000000003 */
[----:B01----:R-:W-:Y:S05]  /*b190*/  ENDCOLLECTIVE ;  /* 0x000000000000791b */ /* 0x003fea0003800000 */
.L_x_205:
[----:B------:R-:W-:Y:S02]  /*b1a0*/  HFMA2 R2, -RZ, RZ, 0, 2.384185791015625e-07 ;  /* 0x00000004ff027431 */ /* 0x000fe400000001ff */
[----:B------:R-:W-:-:S05]  /*b1b0*/  FADD R17, R16, R11 ;  /* 0x0000000b10117221 */ /* 0x000fca0000000000 */
[----:B------:R-:W-:-:S07]  /*b1c0*/  MOV R21, R17 ;  /* 0x0000001100157202 */ /* 0x000fce0000000f00 */
[----:B------:R-:W-:Y:S05]  /*b1d0*/  WARPSYNC.COLLECTIVE R0, `(.L_x_206) ;  /* 0x0000000000087348 */ /* 0x000fea0003c00000 */
[----:B------:R0:W1:Y:S02]  /*b1e0*/  SHFL.DOWN P0, R11, R21, R2, R3 ;  /* 0x08000002150b7389 */ /* 0x0000640000000003 */
[----:B01----:R-:W-:Y:S05]  /*b1f0*/  ENDCOLLECTIVE ;  /* 0x000000000000791b */ /* 0x003fea0003800000 */
.L_x_206:
[----:B------:R-:W-:Y:S02]  /*b200*/  HFMA2 R2, -RZ, RZ, 0, 1.1920928955078125e-07 ;  /* 0x00000002ff027431 */ /* 0x000fe400000001ff */
[----:B------:R-:W-:-:S05]  /*b210*/  FADD R19, R17, R11 ;  /* 0x0000000b11137221 */ /* 0x000fca0000000000 */
[----:B------:R-:W-:-:S07]  /*b220*/  MOV R21, R19 ;  /* 0x0000001300157202 */ /* 0x000fce0000000f00 */
[----:B------:R-:W-:Y:S05]  /*b230*/  WARPSYNC.COLLECTIVE R0, `(.L_x_207) ;  /* 0x0000000000087348 */ /* 0x000fea0003c00000 */
[----:B------:R0:W1:Y:S02]  /*b240*/  SHFL.DOWN P0, R11, R21, R2, R3 ;  /* 0x08000002150b7389 */ /* 0x0000640000000003 */
[----:B01----:R-:W-:Y:S05]  /*b250*/  ENDCOLLECTIVE ;  /* 0x000000000000791b */ /* 0x003fea0003800000 */
.L_x_207:
[----:B------:R-:W-:Y:S02]  /*b260*/  HFMA2 R2, -RZ, RZ, 0, 5.9604644775390625e-08 ;  /* 0x00000001ff027431 */ /* 0x000fe400000001ff */
[----:B------:R-:W-:-:S05]  /*b270*/  FADD R20, R19, R11 ;  /* 0x0000000b13147221 */ /* 0x000fca0000000000 */
[----:B------:R-:W-:-:S07]  /*b280*/  MOV R21, R20 ;  /* 0x0000001400157202 */ /* 0x000fce0000000f00 */
[----:B------:R-:W-:Y:S05]  /*b290*/  WARPSYNC.COLLECTIVE R0, `(.L_x_208) ;  /* 0x0000000000087348 */ /* 0x000fea0003c00000 */
[----:B------:R0:W1:Y:S02]  /*b2a0*/  SHFL.DOWN P0, R11, R21, R2, R3 ;  /* 0x08000002150b7389 */ /* 0x0000640000000003 */
[----:B01----:R-:W-:Y:S05]  /*b2b0*/  ENDCOLLECTIVE ;  /* 0x000000000000791b */ /* 0x003fea0003800000 */
.L_x_208:
[----:B------:R-:W-:Y:S05]  /*b2c0*/  BRA `(.L_x_209) ;  /* 0xffffffc400a87947 */ /* 0x000fea000383ffff */
.L_x_91:
[----:B------:R-:W-:Y:S01]  /*b2d0*/  HFMA2 R2, -RZ, RZ, 0, 9.5367431640625e-07 ;  /* 0x00000010ff027431 */ /* 0x000fe200000001ff */
[----:B--2---:R-:W-:Y:S02]  /*b2e0*/  MOV R21, R18 ;  /* 0x0000001200157202 */ /* 0x004fe40000000f00 */
[----:B------:R-:W-:Y:S02]  /*b2f0*/  MOV R3, 0x1f ;  /* 0x0000001f00037802 */ /* 0x000fe40000000f00 */
[----:B------:R-:W-:-:S07]  /*b300*/  MOV R0, 0xffffffff ;  /* 0xffffffff00007802 */ /* 0x000fce0000000f00 */
[----:B0-----:R-:W-:Y:S05]  /*b310*/  WARPSYNC.COLLECTIVE R0, `(.L_x_210) ;  /* 0x0000000000087348 */ /* 0x001fea0003c00000 */
[----:B------:R1:W2:Y:S02]  /*b320*/  SHFL.DOWN P0, R11, R21, R2, R3 ;  /* 0x08000002150b7389 */ /* 0x0002a40000000003 */
[----:B012---:R-:W-:Y:S05]  /*b330*/  ENDCOLLECTIVE ;  /* 0x000000000000791b */ /* 0x007fea0003800000 */
.L_x_210:
[----:B------:R-:W-:Y:S02]  /*b340*/  HFMA2 R2, -RZ, RZ, 0, 4.76837158203125e-07 ;  /* 0x00000008ff027431 */ /* 0x000fe400000001ff */
[----:B------:R-:W-:-:S05]  /*b350*/  FADD R16, R18, R11 ;  /* 0x0000000b12107221 */ /* 0x000fca0000000000 */
[----:B------:R-:W-:-:S07]  /*b360*/  MOV R21, R16 ;  /* 0x0000001000157202 */ /* 0x000fce0000000f00 */
[----:B------:R-:W-:Y:S05]  /*b370*/  WARPSYNC.COLLECTIVE R0, `(.L_x_211) ;  /* 0x0000000000087348 */ /* 0x000fea0003c00000 */
[----:B------:R0:W1:Y:S02]  /*b380*/  SHFL.DOWN P0, R11, R21, R2, R3 ;  /* 0x08000002150b7389 */ /* 0x0000640000000003 */
[----:B01----:R-:W-:Y:S05]  /*b390*/  ENDCOLLECTIVE ;  /* 0x000000000000791b */ /* 0x003fea0003800000 */
.L_x_211:
[----:B------:R-:W-:Y:S02]  /*b3a0*/  HFMA2 R2, -RZ, RZ, 0, 2.384185791015625e-07 ;  /* 0x00000004ff027431 */ /* 0x000fe400000001ff */
[----:B------:R-:W-:-:S05]  /*b3b0*/  FADD R17, R16, R11 ;  /* 0x0000000b10117221 */ /* 0x000fca0000000000 */
[----:B------:R-:W-:-:S07]  /*b3c0*/  MOV R21, R17 ;  /* 0x0000001100157202 */ /* 0x000fce0000000f00 */
[----:B------:R-:W-:Y:S05]  /*b3d0*/  WARPSYNC.COLLECTIVE R0, `(.L_x_212) ;  /* 0x0000000000087348 */ /* 0x000fea0003c00000 */
[----:B------:R0:W1:Y:S02]  /*b3e0*/  SHFL.DOWN P0, R11, R21, R2, R3 ;  /* 0x08000002150b7389 */ /* 0x0000640000000003 */
[----:B01----:R-:W-:Y:S05]  /*b3f0*/  ENDCOLLECTIVE ;  /* 0x000000000000791b */ /* 0x003fea0003800000 */
.L_x_212:
[----:B------:R-:W-:Y:S02]  /*b400*/  HFMA2 R2, -RZ, RZ, 0, 1.1920928955078125e-07 ;  /* 0x00000002ff027431 */ /* 0x000fe400000001ff */
[----:B------:R-:W-:-:S05]  /*b410*/  FADD R19, R17, R11 ;  /* 0x0000000b11137221 */ /* 0x000fca0000000000 */
[----:B------:R-:W-:-:S07]  /*b420*/  MOV R21, R19 ;  /* 0x0000001300157202 */ /* 0x000fce0000000f00 */
[----:B------:R-:W-:Y:S05]  /*b430*/  WARPSYNC.COLLECTIVE R0, `(.L_x_213) ;  /* 0x0000000000087348 */ /* 0x000fea0003c00000 */
[----:B------:R0:W1:Y:S02]  /*b440*/  SHFL.DOWN P0, R11, R21, R2, R3 ;  /* 0x08000002150b7389 */ /* 0x0000640000000003 */
[----:B01----:R-:W-:Y:S05]  /*b450*/  ENDCOLLECTIVE ;  /* 0x000000000000791b */ /* 0x003fea0003800000 */
.L_x_213:
[----:B------:R-:W-:Y:S02]  /*b460*/  HFMA2 R2, -RZ, RZ, 0, 5.9604644775390625e-08 ;  /* 0x00000001ff027431 */ /* 0x000fe400000001ff */
[----:B------:R-:W-:-:S05]  /*b470*/  FADD R20, R19, R11 ;  /* 0x0000000b13147221 */ /* 0x000fca0000000000 */
[----:B------:R-:W-:-:S07]  /*b480*/  MOV R21, R20 ;  /* 0x0000001400157202 */ /* 0x000fce0000000f00 */
[----:B------:R-:W-:Y:S05]  /*b490*/  WARPSYNC.COLLECTIVE R0, `(.L_x_214) ;  /* 0x0000000000087348 */ /* 0x000fea0003c00000 */
[----:B------:R0:W1:Y:S02]  /*b4a0*/  SHFL.DOWN P0, R11, R21, R2, R3 ;  /* 0x08000002150b7389 */ /* 0x0000640000000003 */
[----:B01----:R-:W-:Y:S05]  /*b4b0*/  ENDCOLLECTIVE ;  /* 0x000000000000791b */ /* 0x003fea0003800000 */
.L_x_214:
[----:B------:R-:W-:Y:S05]  /*b4c0*/  BRA `(.L_x_215) ;  /* 0xffffffc800347947 */ /* 0x000fea000383ffff */
.L_x_96:
[----:B------:R-:W-:Y:S01]  /*b4d0*/  HFMA2 R2, -RZ, RZ, 0, 9.5367431640625e-07 ;  /* 0x00000010ff027431 */ /* 0x000fe200000001ff */
[----:B--2---:R-:W-:Y:S02]  /*b4e0*/  MOV R21, R18 ;  /* 0x0000001200157202 */ /* 0x004fe40000000f00 */
[----:B------:R-:W-:Y:S02]  /*b4f0*/  MOV R3, 0x1f ;  /* 0x0000001f00037802 */ /* 0x000fe40000000f00 */
[----:B------:R-:W-:-:S07]  /*b500*/  MOV R0, 0xffffffff ;  /* 0xffffffff00007802 */ /* 0x000fce0000000f00 */
[----:B0-----:R-:W-:Y:S05]  /*b510*/  WARPSYNC.COLLECTIVE R0, `(.L_x_216) ;  /* 0x0000000000087348 */ /* 0x001fea0003c00000 */
[----:B------:R1:W2:Y:S02]  /*b520*/  SHFL.DOWN P0, R11, R21, R2, R3 ;  /* 0x08000002150b7389 */ /* 0x0002a40000000003 */
[----:B012---:R-:W-:Y:S05]  /*b530*/  ENDCOLLECTIVE ;  /* 0x000000000000791b */ /* 0x007fea0003800000 */
.L_x_216:
[----:B------:R-:W-:Y:S02]  /*b540*/  HFMA2 R2, -RZ, RZ, 0, 4.76837158203125e-07 ;  /* 0x00000008ff027431 */ /* 0x000fe400000001ff */
[----:B------:R-:W-:-:S05]  /*b550*/  FADD R16, R18, R11 ;  /* 0x0000000b12107221 */ /* 0x000fca0000000000 */
[----:B------:R-:W-:-:S07]  /*b560*/  MOV R21, R16 ;  /* 0x0000001000157202 */ /* 0x000fce0000000f00 */
[----:B------:R-:W-:Y:S05]  /*b570*/  WARPSYNC.COLLECTIVE R0, `(.L_x_217) ;  /* 0x0000000000087348 */ /* 0x000fea0003c00000 */
[----:B------:R0:W1:Y:S02]  /*b580*/  SHFL.DOWN P0, R11, R21, R2, R3 ;  /* 0x08000002150b7389 */ /* 0x0000640000000003 */
[----:B01----:R-:W-:Y:S05]  /*b590*/  ENDCOLLECTIVE ;  /* 0x000000000000791b */ /* 0x003fea0003800000 */
.L_x_217:
[----:B------:R-:W-:Y:S02]  /*b5a0*/  HFMA2 R2, -RZ, RZ, 0, 2.384185791015625e-07 ;  /* 0x00000004ff027431 */ /* 0x000fe400000001ff */
[----:B------:R-:W-:-:S05]  /*b5b0*/  FADD R17, R16, R11 ;  /* 0x0000000b10117221 */ /* 0x000fca0000000000 */
[----:B------:R-:W-:-:S07]  /*b5c0*/  MOV R21, R17 ;  /* 0x0000001100157202 */ /* 0x000fce0000000f00 */
[----:B------:R-:W-:Y:S05]  /*b5d0*/  WARPSYNC.COLLECTIVE R0, `(.L_x_218) ;  /* 0x0000000000087348 */ /* 0x000fea0003c00000 */
[----:B------:R0:W1:Y:S02]  /*b5e0*/  SHFL.DOWN P0, R11, R21, R2, R3 ;  /* 0x08000002150b7389 */ /* 0x0000640000000003 */
[----:B01----:R-:W-:Y:S05]  /*b5f0*/  ENDCOLLECTIVE ;  /* 0x000000000000791b */ /* 0x003fea0003800000 */
.L_x_218:
[----:B------:R-:W-:Y:S02]  /*b600*/  HFMA2 R2, -RZ, RZ, 0, 1.1920928955078125e-07 ;  /* 0x00000002ff027431 */ /* 0x000fe400000001ff */
[----:B------:R-:W-:-:S05]  /*b610*/  FADD R19, R17, R11 ;  /* 0x0000000b11137221 */ /* 0x000fca0000000000 */
[----:B------:R-:W-:-:S07]  /*b620*/  MOV R21, R19 ;  /* 0x0000001300157202 */ /* 0x000fce0000000f00 */
[----:B------:R-:W-:Y:S05]  /*b630*/  WARPSYNC.COLLECTIVE R0, `(.L_x_219) ;  /* 0x0000000000087348 */ /* 0x000fea0003c00000 */
[----:B------:R0:W1:Y:S02]  /*b640*/  SHFL.DOWN P0, R11, R21, R2, R3 ;  /* 0x08000002150b7389 */ /* 0x0000640000000003 */
[----:B01----:R-:W-:Y:S05]  /*b650*/  ENDCOLLECTIVE ;  /* 0x000000000000791b */ /* 0x003fea0003800000 */
.L_x_219:
[----:B------:R-:W-:Y:S02]  /*b660*/  HFMA2 R2, -RZ, RZ, 0, 5.9604644775390625e-08 ;  /* 0x00000001ff027431 */ /* 0x000fe400000001ff */
[----:B------:R-:W-:-:S05]  /*b670*/  FADD R20, R19, R11 ;  /* 0x0000000b13147221 */ /* 0x000fca0000000000 */
[----:B------:R-:W-:-:S07]  /*b680*/  MOV R21, R20 ;  /* 0x0000001400157202 */ /* 0x000fce0000000f00 */
[----:B------:R-:W-:Y:S05]  /*b690*/  WARPSYNC.COLLECTIVE R0, `(.L_x_220) ;  /* 0x0000000000087348 */ /* 0x000fea0003c00000 */
[----:B------:R0:W1:Y:S02]  /*b6a0*/  SHFL.DOWN P0, R11, R21, R2, R3 ;  /* 0x08000002150b7389 */ /* 0x0000640000000003 */
[----:B01----:R-:W-:Y:S05]  /*b6b0*/  ENDCOLLECTIVE ;  /* 0x000000000000791b */ /* 0x003fea0003800000 */
.L_x_220:
[----:B------:R-:W-:Y:S05]  /*b6c0*/  BRA `(.L_x_221) ;  /* 0xffffffc800c07947 */ /* 0x000fea000383ffff */
.L_x_101:
[----:B------:R-:W-:Y:S01]  /*b6d0*/  HFMA2 R2, -RZ, RZ, 0, 9.5367431640625e-07 ;  /* 0x00000010ff027431 */ /* 0x000fe200000001ff */
[----:B--2---:R-:W-:Y:S02]  /*b6e0*/  MOV R21, R4 ;  /* 0x0000000400157202 */ /* 0x004fe40000000f00 */
[----:B------:R-:W-:Y:S02]  /*b6f0*/  MOV R3, 0x1f ;  /* 0x0000001f00037802 */ /* 0x000fe40000000f00 */
[----:B------:R-:W-:-:S07]  /*b700*/  MOV R0, 0xffffffff ;  /* 0xffffffff00007802 */ /* 0x000fce0000000f00 */
[----:B0-----:R-:W-:Y:S05]  /*b710*/  WARPSYNC.COLLECTIVE R0, `(.L_x_222) ;  /* 0x0000000000087348 */ /* 0x001fea0003c00000 */
[----:B------:R1:W2:Y:S02]  /*b720*/  SHFL.DOWN P0, R11, R21, R2, R3 ;  /* 0x08000002150b7389 */ /* 0x0002a40000000003 */
[----:B012---:R-:W-:Y:S05]  /*b730*/  ENDCOLLECTIVE ;  /* 0x000000000000791b */ /* 0x007fea0003800000 */
.L_x_222:
[----:B------:R-:W-:Y:S02]  /*b740*/  HFMA2 R2, -RZ, RZ, 0, 4.76837158203125e-07 ;  /* 0x00000008ff027431 */ /* 0x000fe400000001ff */
[----:B------:R-:W-:-:S05]  /*b750*/  FADD R6, R4, R11 ;  /* 0x0000000b04067221 */ /* 0x000fca0000000000 */
[----:B------:R-:W-:-:S07]  /*b760*/  MOV R21, R6 ;  /* 0x0000000600157202 */ /* 0x000fce0000000f00 */
[----:B------:R-:W-:Y:S05]  /*b770*/  WARPSYNC.COLLECTIVE R0, `(.L_x_223) ;  /* 0x0000000000087348 */ /* 0x000fea0003c00000 */
[----:B------:R0:W1:Y:S02]  /*b780*/  SHFL.DOWN P0, R11, R21, R2, R3 ;  /* 0x08000002150b7389 */ /* 0x0000640000000003 */
[----:B01----:R-:W-:Y:S05]  /*b790*/  ENDCOLLECTIVE ;  /* 0x000000000000791b */ /* 0x003fea0003800000 */
.L_x_223:
[----:B------:R-:W-:Y:S02]  /*b7a0*/  HFMA2 R2, -RZ, RZ, 0, 2.384185791015625e-07 ;  /* 0x00000004ff027431 */ /* 0x000fe400000001ff */
[----:B------:R-:W-:-:S05]  /*b7b0*/  FADD R7, R6, R11 ;  /* 0x0000000b06077221 */ /* 0x000fca0000000000 */
[----:B------:R-:W-:-:S07]  /*b7c0*/  MOV R21, R7 ;  /* 0x0000000700157202 */ /* 0x000fce0000000f00 */
[----:B------:R-:W-:Y:S05]  /*b7d0*/  WARPSYNC.COLLECTIVE R0, `(.L_x_224) ;  /* 0x0000000000087348 */ /* 0x000fea0003c00000 */
[----:B------:R0:W1:Y:S02]  /*b7e0*/  SHFL.DOWN P0, R11, R21, R2, R3 ;  /* 0x08000002150b7389 */ /* 0x0000640000000003 */
[----:B01----:R-:W-:Y:S05]  /*b7f0*/  ENDCOLLECTIVE ;  /* 0x000000000000791b */ /* 0x003fea0003800000 */
.L_x_224:
[----:B------:R-:W-:Y:S02]  /*b800*/  HFMA2 R2, -RZ, RZ, 0, 1.1920928955078125e-07 ;  /* 0x00000002ff027431 */ /* 0x000fe400000001ff */
[----:B------:R-:W-:-:S05]  /*b810*/  FADD R8, R7, R11 ;  /* 0x0000000b07087221 */ /* 0x000fca0000000000 */
[----:B------:R-:W-:-:S07]  /*b820*/  MOV R21, R8 ;  /* 0x0000000800157202 */ /* 0x000fce0000000f00 */
[----:B------:R-:W-:Y:S05]  /*b830*/  WARPSYNC.COLLECTIVE R0, `(.L_x_225) ;  /* 0x0000000000087348 */ /* 0x000fea0003c00000 */
[----:B------:R0:W1:Y:S02]  /*b840*/  SHFL.DOWN P0, R11, R21, R2, R3 ;  /* 0x08000002150b7389 */ /* 0x0000640000000003 */
[----:B01----:R-:W-:Y:S05]  /*b850*/  ENDCOLLECTIVE ;  /* 0x000000000000791b */ /* 0x003fea0003800000 */
.L_x_225:
[----:B------:R-:W-:Y:S02]  /*b860*/  HFMA2 R2, -RZ, RZ, 0, 5.9604644775390625e-08 ;  /* 0x00000001ff027431 */ /* 0x000fe400000001ff */
[----:B------:R-:W-:-:S05]  /*b870*/  FADD R9, R8, R11 ;  /* 0x0000000b08097221 */ /* 0x000fca0000000000 */
[----:B------:R-:W-:-:S07]  /*b880*/  MOV R21, R9 ;  /* 0x0000000900157202 */ /* 0x000fce0000000f00 */
[----:B------:R-:W-:Y:S05]  /*b890*/  WARPSYNC.COLLECTIVE R0, `(.L_x_226) ;  /* 0x0000000000087348 */ /* 0x000fea0003c00000 */
[----:B------:R0:W1:Y:S02]  /*b8a0*/  SHFL.DOWN P0, R11, R21, R2, R3 ;  /* 0x08000002150b7389 */ /* 0x0000640000000003 */
[----:B01----:R-:W-:Y:S05]  /*b8b0*/  ENDCOLLECTIVE ;  /* 0x000000000000791b */ /* 0x003fea0003800000 */
.L_x_226:
[----:B------:R-:W-:Y:S05]  /*b8c0*/  BRA `(.L_x_227) ;  /* 0xffffffcc004c7947 */ /* 0x000fea000383ffff */
        .weak           $__internal_0_$__cuda_sm3x_div_rn_noftz_f32_slowpath
        .type           $__internal_0_$__cuda_sm3x_div_rn_noftz_f32_slowpath,@function
        .size           $__internal_0_$__cuda_sm3x_div_rn_noftz_f32_slowpath,(.L_x_240 - $__internal_0_$__cuda_sm3x_div_rn_noftz_f32_slowpath)
$__internal_0_$__cuda_sm3x_div_rn_noftz_f32_slowpath:
[----:B------:R-:W-:Y:S01]  /*b8d0*/  SHF.R.U32.HI R26, RZ, 0x17, R0 ;  /* 0x00000017ff1a7819 */ /* 0x000fe20000011600 */
[----:B------:R-:W-:Y:S01]  /*b8e0*/  BSSY.RECONVERGENT B0, `(.L_x_228) ;  /* 0x0000063000007945 */ /* 0x000fe20003800200 */
[----:B------:R-:W-:Y:S02]  /*b8f0*/  SHF.R.U32.HI R28, RZ, 0x17, R2 ;  /* 0x00000017ff1c7819 */ /* 0x000fe40000011602 */
[----:B------:R-:W-:Y:S02]  /*b900*/  LOP3.LUT R26, R26, 0xff, RZ, 0xc0, !PT ;  /* 0x000000ff1a1a7812 */ /* 0x000fe400078ec0ff */
[----:B------:R-:W-:Y:S02]  /*b910*/  LOP3.LUT R28, R28, 0xff, RZ, 0xc0, !PT ;  /* 0x000000ff1c1c7812 */ /* 0x000fe400078ec0ff */
[----:B------:R-:W-:Y:S02]  /*b920*/  IADD3 R29, PT, PT, R26, -0x1, RZ ;  /* 0xffffffff1a1d7810 */ /* 0x000fe40007ffe0ff */
[----:B------:R-:W-:-:S02]  /*b930*/  IADD3 R30, PT, PT, R28, -0x1, RZ ;  /* 0xffffffff1c1e7810 */ /* 0x000fc40007ffe0ff */
[----:B------:R-:W-:-:S04]  /*b940*/  ISETP.GT.U32.AND P0, PT, R29, 0xfd, PT ;  /* 0x000000fd1d00780c */ /* 0x000fc80003f04070 */
[----:B------:R-:W-:-:S13]  /*b950*/  ISETP.GT.U32.OR P0, PT, R30, 0xfd, P0 ;  /* 0x000000fd1e00780c */ /* 0x000fda0000704470 */
[----:B------:R-:W-:Y:S01]  /*b960*/  @!P0 MOV R27, RZ ;  /* 0x000000ff001b8202 */ /* 0x000fe20000000f00 */
[----:B------:R-:W-:Y:S06]  /*b970*/  @!P0 BRA `(.L_x_229) ;  /* 0x00000000005c8947 */ /* 0x000fec0003800000 */
[----:B------:R-:W-:Y:S02]  /*b980*/  FSETP.GTU.FTZ.AND P0, PT, |R2|, +INF , PT ;  /* 0x7f8000000200780b */ /* 0x000fe40003f1c200 */
[----:B------:R-:W-:-:S04]  /*b990*/  FSETP.GTU.FTZ.AND P1, PT, |R0|, +INF , PT ;  /* 0x7f8000000000780b */ /* 0x000fc80003f3c200 */
[----:B------:R-:W-:-:S13]  /*b9a0*/  PLOP3.LUT P0, PT, P0, P1, PT, 0xf8, 0x8f ;  /* 0x00000000008f781c */ /* 0x000fda0000703f70 */
[----:B------:R-:W-:Y:S05]  /*b9b0*/  @P0 BRA `(.L_x_230) ;  /* 0x0000000400500947 */ /* 0x000fea0003800000 */
[----:B------:R-:W-:-:S13]  /*b9c0*/  LOP3.LUT P0, RZ, R0, 0x7fffffff, R2, 0xc8, !PT ;  /* 0x7fffffff00ff7812 */ /* 0x000fda000780c802 */
[----:B------:R-:W-:Y:S05]  /*b9d0*/  @!P0 BRA `(.L_x_231) ;  /* 0x0000000400408947 */ /* 0x000fea0003800000 */
[----:B------:R-:W-:Y:S02]  /*b9e0*/  FSETP.NEU.FTZ.AND P1, PT, |R2|, +INF , PT ;  /* 0x7f8000000200780b */ /* 0x000fe40003f3d200 */
[----:B------:R-:W-:Y:S02]  /*b9f0*/  FSETP.NEU.FTZ.AND P0, PT, |R0|, +INF , PT ;  /* 0x7f8000000000780b */ /* 0x000fe40003f1d200 */
[----:B------:R-:W-:-:S11]  /*ba00*/  FSETP.NEU.FTZ.AND P4, PT, |R2|, +INF , PT ;  /* 0x7f8000000200780b */ /* 0x000fd60003f9d200 */
[----:B------:R-:W-:Y:S05]  /*ba10*/  @!P0 BRA !P1, `(.L_x_231) ;  /* 0x0000000400308947 */ /* 0x000fea0004800000 */
[----:B------:R-:W-:-:S04]  /*ba20*/  LOP3.LUT P1, RZ, R2, 0x7fffffff, RZ, 0xc0, !PT ;  /* 0x7fffffff02ff7812 */ /* 0x000fc8000782c0ff */
[----:B------:R-:W-:-:S13]  /*ba30*/  PLOP3.LUT P1, PT, P0, P1, PT, 0x2f, 0xf2 ;  /* 0x0000000000f2781c */ /* 0x000fda0000722577 */
[----:B------:R-:W-:Y:S05]  /*ba40*/  @P1 BRA `(.L_x_232) ;  /* 0x00000004001c1947 */ /* 0x000fea0003800000 */
[----:B------:R-:W-:-:S04]  /*ba50*/  LOP3.LUT P0, RZ, R0, 0x7fffffff, RZ, 0xc0, !PT ;  /* 0x7fffffff00ff7812 */ /* 0x000fc8000780c0ff */
[----:B------:R-:W-:-:S13]  /*ba60*/  PLOP3.LUT P0, PT, P4, P0, PT, 0x2f, 0xf2 ;  /* 0x0000000000f2781c */ /* 0x000fda0002700577 */
[----:B------:R-:W-:Y:S05]  /*ba70*/  @P0 BRA `(.L_x_233) ;  /* 0x0000000400040947 */ /* 0x000fea0003800000 */
[----:B------:R-:W-:Y:S02]  /*ba80*/  ISETP.GE.AND P0, PT, R30, RZ, PT ;  /* 0x000000ff1e00720c */ /* 0x000fe40003f06270 */
[----:B------:R-:W-:-:S11]  /*ba90*/  ISETP.GE.AND P1, PT, R29, RZ, PT ;  /* 0x000000ff1d00720c */ /* 0x000fd60003f26270 */
[----:B------:R-:W-:Y:S01]  /*baa0*/  @P0 MOV R27, RZ ;  /* 0x000000ff001b0202 */ /* 0x000fe20000000f00 */
[----:B------:R-:W-:Y:S01]  /*bab0*/  @!P0 FFMA R2, R2, 1.84467440737095516160e+19, RZ ;  /* 0x5f80000002028823 */ /* 0x000fe200000000ff */
[----:B------:R-:W-:Y:S01]  /*bac0*/  @!P0 MOV R27, 0xffffffc0 ;  /* 0xffffffc0001b8802 */ /* 0x000fe20000000f00 */
[----:B------:R-:W-:-:S03]  /*bad0*/  @!P1 FFMA R0, R0, 1.84467440737095516160e+19, RZ ;  /* 0x5f80000000009823 */ /* 0x000fc600000000ff */
[----:B------:R-:W-:-:S07]  /*bae0*/  @!P1 IADD3 R27, PT, PT, R27, 0x40, RZ ;  /* 0x000000401b1b9810 */ /* 0x000fce0007ffe0ff */
.L_x_229:
[----:B------:R-:W-:Y:S01]  /*baf0*/  LEA R29, R26, 0xc0800000, 0x17 ;  /* 0xc08000001a1d7811 */ /* 0x000fe200078eb8ff */
[----:B------:R-:W-:Y:S01]  /*bb00*/  BSSY.RECONVERGENT B1, `(.L_x_234) ;  /* 0x0000036000017945 */ /* 0x000fe20003800200 */
[----:B------:R-:W-:Y:S02]  /*bb10*/  IADD3 R30, PT, PT, R28, -0x7f, RZ ;  /* 0xffffff811c1e7810 */ /* 0x000fe40007ffe0ff */
[----:B------:R-:W-:Y:S02]  /*bb20*/  IADD3 R29, PT, PT, -R29, R0, RZ ;  /* 0x000000001d1d7210 */ /* 0x000fe40007ffe1ff */
[----:B------:R-:W-:Y:S02]  /*bb30*/  IADD3 R26, PT, PT, R30, 0x7f, -R26 ;  /* 0x0000007f1e1a7810 */ /* 0x000fe40007ffe81a */
[----:B------:R0:W1:Y:S02]  /*bb40*/  MUFU.RCP R0, R29 ;  /* 0x0000001d00007308 */ /* 0x0000640000001000 */
[----:B------:R-:W-:Y:S01]  /*bb50*/  IADD3 R27, PT, PT, R26, R27, RZ ;  /* 0x0000001b1a1b7210 */ /* 0x000fe20007ffe0ff */
[----:B0-----:R-:W-:-:S04]  /*bb60*/  FADD.FTZ R29, -R29, -RZ ;  /* 0x800000ff1d1d7221 */ /* 0x001fc80000010100 */
[----:B-1----:R-:W-:-:S04]  /*bb70*/  FFMA R28, R0, R29, 1 ;  /* 0x3f800000001c7423 */ /* 0x002fc8000000001d */
[----:B------:R-:W-:Y:S01]  /*bb80*/  FFMA R28, R0, R28, R0 ;  /* 0x0000001c001c7223 */ /* 0x000fe20000000000 */
[----:B------:R-:W-:-:S04]  /*bb90*/  IMAD R0, R30, -0x800000, R2 ;  /* 0xff8000001e007824 */ /* 0x000fc800078e0202 */
[----:B------:R-:W-:-:S04]  /*bba0*/  FFMA R2, R0, R28, RZ ;  /* 0x0000001c00027223 */ /* 0x000fc800000000ff */
[----:B------:R-:W-:-:S04]  /*bbb0*/  FFMA R31, R29, R2, R0 ;  /* 0x000000021d1f7223 */ /* 0x000fc80000000000 */
[----:B------:R-:W-:-:S04]  /*bbc0*/  FFMA R31, R28, R31, R2 ;  /* 0x0000001f1c1f7223 */ /* 0x000fc80000000002 */
[----:B------:R-:W-:-:S04]  /*bbd0*/  FFMA R0, R29, R31, R0 ;  /* 0x0000001f1d007223 */ /* 0x000fc80000000000 */
[----:B------:R-:W-:-:S05]  /*bbe0*/  FFMA R2, R28, R0, R31 ;  /* 0x000000001c027223 */ /* 0x000fca000000001f */
[----:B------:R-:W-:-:S04]  /*bbf0*/  SHF.R.U32.HI R26, RZ, 0x17, R2 ;  /* 0x00000017ff1a7819 */ /* 0x000fc80000011602 */
[----:B------:R-:W-:-:S04]  /*bc00*/  LOP3.LUT R26, R26, 0xff, RZ, 0xc0, !PT ;  /* 0x000000ff1a1a7812 */ /* 0x000fc800078ec0ff */
[----:B------:R-:W-:-:S04]  /*bc10*/  IADD3 R26, PT, PT, R26, R27, RZ ;  /* 0x0000001b1a1a7210 */ /* 0x000fc80007ffe0ff */
[----:B------:R-:W-:-:S04]  /*bc20*/  IADD3 R29, PT, PT, R26, -0x1, RZ ;  /* 0xffffffff1a1d7810 */ /* 0x000fc80007ffe0ff */
[----:B------:R-:W-:-:S13]  /*bc30*/  ISETP.GE.U32.AND P0, PT, R29, 0xfe, PT ;  /* 0x000000fe1d00780c */ /* 0x000fda0003f06070 */
[----:B------:R-:W-:Y:S05]  /*bc40*/  @!P0 BRA `(.L_x_235) ;  /* 0x0000000000808947 */ /* 0x000fea0003800000 */
[----:B------:R-:W-:-:S13]  /*bc50*/  ISETP.GT.AND P0, PT, R26, 0xfe, PT ;  /* 0x000000fe1a00780c */ /* 0x000fda0003f04270 */
[----:B------:R-:W-:Y:S05]  /*bc60*/  @P0 BRA `(.L_x_236) ;  /* 0x00000000006c0947 */ /* 0x000fea0003800000 */
[----:B------:R-:W-:-:S13]  /*bc70*/  ISETP.GE.AND P0, PT, R26, 0x1, PT ;  /* 0x000000011a00780c */ /* 0x000fda0003f06270 */
[----:B------:R-:W-:Y:S05]  /*bc80*/  @P0 BRA `(.L_x_237) ;  /* 0x0000000000740947 */ /* 0x000fea0003800000 */
[----:B------:R-:W-:Y:S02]  /*bc90*/  ISETP.GE.AND P0, PT, R26, -0x18, PT ;  /* 0xffffffe81a00780c */ /* 0x000fe40003f06270 */
[----:B------:R-:W-:-:S11]  /*bca0*/  LOP3.LUT R2, R2, 0x80000000, RZ, 0xc0, !PT ;  /* 0x8000000002027812 */ /* 0x000fd600078ec0ff */
[----:B------:R-:W-:Y:S05]  /*bcb0*/  @!P0 BRA `(.L_x_237) ;  /* 0x0000000000688947 */ /* 0x000fea0003800000 */
[CCC-:B------:R-:W-:Y:S01]  /*bcc0*/  FFMA.RZ R27, R28.reuse, R0.reuse, R31.reuse ;  /* 0x000000001c1b7223 */ /* 0x1c0fe2000000c01f */
[CCC-:B------:R-:W-:Y:S01]  /*bcd0*/  FFMA.RP R29, R28.reuse, R0.reuse, R31.reuse ;  /* 0x000000001c1d7223 */ /* 0x1c0fe2000000801f */
[----:B------:R-:W-:Y:S01]  /*bce0*/  FFMA.RM R0, R28, R0, R31 ;  /* 0x000000001c007223 */ /* 0x000fe2000000401f */
[C---:B------:R-:W-:Y:S02]  /*bcf0*/  ISETP.NE.AND P0, PT, R26.reuse, RZ, PT ;  /* 0x000000ff1a00720c */ /* 0x040fe40003f05270 */
[----:B------:R-:W-:Y:S02]  /*bd00*/  LOP3.LUT R27, R27, 0x7fffff, RZ, 0xc0, !PT ;  /* 0x007fffff1b1b7812 */ /* 0x000fe400078ec0ff */
[C---:B------:R-:W-:Y:S02]  /*bd10*/  ISETP.NE.AND P1, PT, R26.reuse, RZ, PT ;  /* 0x000000ff1a00720c */ /* 0x040fe40003f25270 */
[----:B------:R-:W-:Y:S02]  /*bd20*/  LOP3.LUT R28, R27, 0x800000, RZ, 0xfc, !PT ;  /* 0x008000001b1c7812 */ /* 0x000fe400078efcff */
[----:B------:R-:W-:-:S02]  /*bd30*/  IADD3 R27, PT, PT, R26, 0x20, RZ ;  /* 0x000000201a1b7810 */ /* 0x000fc40007ffe0ff */
[----:B------:R-:W-:Y:S02]  /*bd40*/  IADD3 R26, PT, PT, -R26, RZ, RZ ;  /* 0x000000ff1a1a7210 */ /* 0x000fe40007ffe1ff */
[----:B------:R-:W-:Y:S02]  /*bd50*/  SHF.L.U32 R27, R28, R27, RZ ;  /* 0x0000001b1c1b7219 */ /* 0x000fe400000006ff */
[----:B------:R-:W-:Y:S02]  /*bd60*/  FSETP.NEU.FTZ.AND P2, PT, R29, R0, PT ;  /* 0x000000001d00720b */ /* 0x000fe40003f5d000 */
[----:B------:R-:W-:Y:S02]  /*bd70*/  SEL R26, R26, RZ, P0 ;  /* 0x000000ff1a1a7207 */ /* 0x000fe40000000000 */
[----:B------:R-:W-:Y:S02]  /*bd80*/  ISETP.NE.AND P1, PT, R27, RZ, P1 ;  /* 0x000000ff1b00720c */ /* 0x000fe40000f25270 */
[----:B------:R-:W-:-:S02]  /*bd90*/  SHF.R.U32.HI R28, RZ, R26, R28 ;  /* 0x0000001aff1c7219 */ /* 0x000fc4000001161c */
[----:B------:R-:W-:Y:S02]  /*bda0*/  PLOP3.LUT P1, PT, P2, P1, PT, 0xf8, 0x8f ;  /* 0x00000000008f781c */ /* 0x000fe40001723f70 */
[----:B------:R-:W-:Y:S02]  /*bdb0*/  SHF.R.U32.HI R26, RZ, 0x1, R28 ;  /* 0x00000001ff1a7819 */ /* 0x000fe4000001161c */
[----:B------:R-:W-:-:S04]  /*bdc0*/  SEL R0, RZ, 0x1, !P1 ;  /* 0x00000001ff007807 */ /* 0x000fc80004800000 */
[----:B------:R-:W-:-:S04]  /*bdd0*/  LOP3.LUT R0, R0, 0x1, R26, 0xf8, !PT ;  /* 0x0000000100007812 */ /* 0x000fc800078ef81a */
[----:B------:R-:W-:-:S04]  /*bde0*/  LOP3.LUT R0, R0, R28, RZ, 0xc0, !PT ;  /* 0x0000001c00007212 */ /* 0x000fc800078ec0ff */
[----:B------:R-:W-:-:S04]  /*bdf0*/  IADD3 R0, PT, PT, R26, R0, RZ ;  /* 0x000000001a007210 */ /* 0x000fc80007ffe0ff */
[----:B------:R-:W-:Y:S01]  /*be00*/  LOP3.LUT R2, R0, R2, RZ, 0xfc, !PT ;  /* 0x0000000200027212 */ /* 0x000fe200078efcff */
[----:B------:R-:W-:Y:S06]  /*be10*/  BRA `(.L_x_237) ;  /* 0x0000000000107947 */ /* 0x000fec0003800000 */
.L_x_236:
[----:B------:R-:W-:-:S04]  /*be20*/  LOP3.LUT R2, R2, 0x80000000, RZ, 0xc0, !PT ;  /* 0x8000000002027812 */ /* 0x000fc800078ec0ff */
[----:B------:R-:W-:Y:S01]  /*be30*/  LOP3.LUT R2, R2, 0x7f800000, RZ, 0xfc, !PT ;  /* 0x7f80000002027812 */ /* 0x000fe200078efcff */
[----:B------:R-:W-:Y:S06]  /*be40*/  BRA `(.L_x_237) ;  /* 0x0000000000047947 */ /* 0x000fec0003800000 */
.L_x_235:
[----:B------:R-:W-:-:S07]  /*be50*/  LEA R2, R27, R2, 0x17 ;  /* 0x000000021b027211 */ /* 0x000fce00078eb8ff */
.L_x_237:
[----:B------:R-:W-:Y:S05]  /*be60*/  BSYNC.RECONVERGENT B1 ;  /* 0x0000000000017941 */ /* 0x000fea0003800200 */
.L_x_234:
[----:B------:R-:W-:Y:S01]  /*be70*/  MOV R0, R2 ;  /* 0x0000000200007202 */ /* 0x000fe20000000f00 */
[----:B------:R-:W-:Y:S06]  /*be80*/  BRA `(.L_x_238) ;  /* 0x0000000000207947 */ /* 0x000fec0003800000 */
.L_x_233:
[----:B------:R-:W-:-:S04]  /*be90*/  LOP3.LUT R0, R0, 0x80000000, R2, 0x48, !PT ;  /* 0x8000000000007812 */ /* 0x000fc800078e4802 */
[----:B------:R-:W-:Y:S01]  /*bea0*/  LOP3.LUT R0, R0, 0x7f800000, RZ, 0xfc, !PT ;  /* 0x7f80000000007812 */ /* 0x000fe200078efcff */
[----:B------:R-:W-:Y:S06]  /*beb0*/  BRA `(.L_x_238) ;  /* 0x0000000000147947 */ /* 0x000fec0003800000 */
.L_x_232:
[----:B------:R-:W-:Y:S01]  /*bec0*/  LOP3.LUT R0, R0, 0x80000000, R2, 0x48, !PT ;  /* 0x8000000000007812 */ /* 0x000fe200078e4802 */
[----:B------:R-:W-:Y:S06]  /*bed0*/  BRA `(.L_x_238) ;  /* 0x00000000000c7947 */ /* 0x000fec0003800000 */
.L_x_231:
[----:B------:R-:W0:Y:S01]  /*bee0*/  MUFU.RSQ R0, -QNAN ;  /* 0xffc0000000007908 */ /* 0x000e220000001400 */
[----:B------:R-:W-:Y:S05]  /*bef0*/  BRA `(.L_x_238) ;  /* 0x0000000000047947 */ /* 0x000fea0003800000 */
.L_x_230:
[----:B------:R-:W-:-:S07]  /*bf00*/  FADD.FTZ R0, R2, R0 ;  /* 0x0000000002007221 */ /* 0x000fce0000010000 */
.L_x_238:
[----:B------:R-:W-:Y:S05]  /*bf10*/  BSYNC.RECONVERGENT B0 ;  /* 0x0000000000007941 */ /* 0x000fea0003800200 */
.L_x_228:
[----:B------:R-:W-:Y:S01]  /*bf20*/  MOV R2, R3 ;  /* 0x0000000300027202 */ /* 0x000fe20000000f00 */
[----:B------:R-:W-:-:S04]  /*bf30*/  HFMA2 R3, -RZ, RZ, 0, 0 ;  /* 0x00000000ff037431 */ /* 0x000fc800000001ff */
[----:B0-----:R-:W-:Y:S05]  /*bf40*/  RET.REL.NODEC R2 `(fused_micro_operators) ;  /* 0xffffff40022c7950 */ /* 0x001fea0003c3ffff */
.L_x_239:
[----:B------:R-:W-:-:S00]  /*bf50*/  BRA `(.L_x_239) ;  /* 0xfffffffc00fc7947 */ /* 0x000fc0000383ffff */
[----:B------:R-:W-:-:S00]  /*bf60*/  NOP ;  /* 0x0000000000007918 */ /* 0x000fc00000000000 */
        /* <DEDUP_REMOVED lines=9> */
.L_x_240:


//--------------------- .nv.shared.fused_micro_operators --------------------------
	.section	.nv.shared.fused_micro_operators,"aw",@nobits
	.sectionflags	@""
	.align	4
.nv.shared.fused_micro_operators:
	.zero		1232


//--------------------- .nv.shared.reserved.0     --------------------------
	.section	.nv.shared.reserved.0,"aw",@nobits
	.weak		__nv_reservedSMEM_offset_0_alias
	.size		__nv_reservedSMEM_offset_0_alias, 0, 64
	.other		__nv_reservedSMEM_offset_0_alias,@"STO_CUDA_RESERVED_SHARED STV_DEFAULT"
__nv_reservedSMEM_offset_0_alias:
	.zero		0
	.zero		64


//--------------------- .nv.constant0.fused_micro_operators --------------------------
	.section	.nv.constant0.fused_micro_operators,"a",@progbits
	.sectionflags	@""
	.align	4
.nv.constant0.fused_micro_operators:
	.zero		944


//--------------------- SYMBOLS --------------------------

	.type		.nv.reservedSmem.offset0,@object
	.size		.nv.reservedSmem.offset0,0x4
	.type		.nv.reservedSmem.cap,@object
	.size		.nv.reservedSmem.cap,0x4
